//
// Generated by NVIDIA NVVM Compiler
//
// Compiler Build ID: CL-36424714
// Cuda compilation tools, release 13.0, V13.0.88
// Based on NVVM 20.0.0
//

.version 9.0
.target sm_100
.address_size 64

	// .globl	_Z22avoidBoundaries_kernalPfS_S_S_i
.extern .func  (.param .b32 func_retval0) vprintf
(
	.param .b64 vprintf_param_0,
	.param .b64 vprintf_param_1
)
;
// _ZZ12flock_kernalPfS_S_S_iiE18numberOfNeighbours has been demoted
.global .align 1 .b8 _ZN34_INTERNAL_1e950ef0_4_k_cu_171b22764cuda3std3__45__cpo5beginE[1];
.global .align 1 .b8 _ZN34_INTERNAL_1e950ef0_4_k_cu_171b22764cuda3std3__45__cpo3endE[1];
.global .align 1 .b8 _ZN34_INTERNAL_1e950ef0_4_k_cu_171b22764cuda3std3__45__cpo6cbeginE[1];
.global .align 1 .b8 _ZN34_INTERNAL_1e950ef0_4_k_cu_171b22764cuda3std3__45__cpo4cendE[1];
.global .align 1 .b8 _ZN34_INTERNAL_1e950ef0_4_k_cu_171b22764cuda3std3__45__cpo6rbeginE[1];
.global .align 1 .b8 _ZN34_INTERNAL_1e950ef0_4_k_cu_171b22764cuda3std3__45__cpo4rendE[1];
.global .align 1 .b8 _ZN34_INTERNAL_1e950ef0_4_k_cu_171b22764cuda3std3__45__cpo7crbeginE[1];
.global .align 1 .b8 _ZN34_INTERNAL_1e950ef0_4_k_cu_171b22764cuda3std3__45__cpo5crendE[1];
.global .align 1 .b8 _ZN34_INTERNAL_1e950ef0_4_k_cu_171b22764cuda3std3__436_GLOBAL__N__1e950ef0_4_k_cu_171b22766ignoreE[1];
.global .align 1 .b8 _ZN34_INTERNAL_1e950ef0_4_k_cu_171b22764cuda3std3__419piecewise_constructE[1];
.global .align 1 .b8 _ZN34_INTERNAL_1e950ef0_4_k_cu_171b22764cuda3std3__48in_placeE[1];
.global .align 1 .b8 _ZN34_INTERNAL_1e950ef0_4_k_cu_171b22764cuda3std3__420unreachable_sentinelE[1];
.global .align 1 .b8 _ZN34_INTERNAL_1e950ef0_4_k_cu_171b22764cuda3std3__47nulloptE[1];
.global .align 1 .b8 _ZN34_INTERNAL_1e950ef0_4_k_cu_171b22764cuda3std3__48unexpectE[1];
.global .align 1 .b8 _ZN34_INTERNAL_1e950ef0_4_k_cu_171b22764cuda3std6ranges3__45__cpo4swapE[1];
.global .align 1 .b8 _ZN34_INTERNAL_1e950ef0_4_k_cu_171b22764cuda3std6ranges3__45__cpo9iter_moveE[1];
.global .align 1 .b8 _ZN34_INTERNAL_1e950ef0_4_k_cu_171b22764cuda3std6ranges3__45__cpo5beginE[1];
.global .align 1 .b8 _ZN34_INTERNAL_1e950ef0_4_k_cu_171b22764cuda3std6ranges3__45__cpo3endE[1];
.global .align 1 .b8 _ZN34_INTERNAL_1e950ef0_4_k_cu_171b22764cuda3std6ranges3__45__cpo6cbeginE[1];
.global .align 1 .b8 _ZN34_INTERNAL_1e950ef0_4_k_cu_171b22764cuda3std6ranges3__45__cpo4cendE[1];
.global .align 1 .b8 _ZN34_INTERNAL_1e950ef0_4_k_cu_171b22764cuda3std6ranges3__45__cpo7advanceE[1];
.global .align 1 .b8 _ZN34_INTERNAL_1e950ef0_4_k_cu_171b22764cuda3std6ranges3__45__cpo9iter_swapE[1];
.global .align 1 .b8 _ZN34_INTERNAL_1e950ef0_4_k_cu_171b22764cuda3std6ranges3__45__cpo4nextE[1];
.global .align 1 .b8 _ZN34_INTERNAL_1e950ef0_4_k_cu_171b22764cuda3std6ranges3__45__cpo4prevE[1];
.global .align 1 .b8 _ZN34_INTERNAL_1e950ef0_4_k_cu_171b22764cuda3std6ranges3__45__cpo4dataE[1];
.global .align 1 .b8 _ZN34_INTERNAL_1e950ef0_4_k_cu_171b22764cuda3std6ranges3__45__cpo5cdataE[1];
.global .align 1 .b8 _ZN34_INTERNAL_1e950ef0_4_k_cu_171b22764cuda3std6ranges3__45__cpo4sizeE[1];
.global .align 1 .b8 _ZN34_INTERNAL_1e950ef0_4_k_cu_171b22764cuda3std6ranges3__45__cpo5ssizeE[1];
.global .align 1 .b8 _ZN34_INTERNAL_1e950ef0_4_k_cu_171b22764cuda3std6ranges3__45__cpo8distanceE[1];
.global .align 1 .b8 _ZN34_INTERNAL_1e950ef0_4_k_cu_171b22766thrust24THRUST_300001_SM_1000_NS8cuda_cub3parE[1];
.global .align 1 .b8 _ZN34_INTERNAL_1e950ef0_4_k_cu_171b22766thrust24THRUST_300001_SM_1000_NS8cuda_cub10par_nosyncE[1];
.global .align 1 .b8 _ZN34_INTERNAL_1e950ef0_4_k_cu_171b22766thrust24THRUST_300001_SM_1000_NS6system6detail10sequential3seqE[1];
.global .align 1 .b8 _ZN34_INTERNAL_1e950ef0_4_k_cu_171b22766thrust24THRUST_300001_SM_1000_NS6system3cpp3parE[1];
.global .align 1 .b8 _ZN34_INTERNAL_1e950ef0_4_k_cu_171b22766thrust24THRUST_300001_SM_1000_NS12placeholders2_1E[1];
.global .align 1 .b8 _ZN34_INTERNAL_1e950ef0_4_k_cu_171b22766thrust24THRUST_300001_SM_1000_NS12placeholders2_2E[1];
.global .align 1 .b8 _ZN34_INTERNAL_1e950ef0_4_k_cu_171b22766thrust24THRUST_300001_SM_1000_NS12placeholders2_3E[1];
.global .align 1 .b8 _ZN34_INTERNAL_1e950ef0_4_k_cu_171b22766thrust24THRUST_300001_SM_1000_NS12placeholders2_4E[1];
.global .align 1 .b8 _ZN34_INTERNAL_1e950ef0_4_k_cu_171b22766thrust24THRUST_300001_SM_1000_NS12placeholders2_5E[1];
.global .align 1 .b8 _ZN34_INTERNAL_1e950ef0_4_k_cu_171b22766thrust24THRUST_300001_SM_1000_NS12placeholders2_6E[1];
.global .align 1 .b8 _ZN34_INTERNAL_1e950ef0_4_k_cu_171b22766thrust24THRUST_300001_SM_1000_NS12placeholders2_7E[1];
.global .align 1 .b8 _ZN34_INTERNAL_1e950ef0_4_k_cu_171b22766thrust24THRUST_300001_SM_1000_NS12placeholders2_8E[1];
.global .align 1 .b8 _ZN34_INTERNAL_1e950ef0_4_k_cu_171b22766thrust24THRUST_300001_SM_1000_NS12placeholders2_9E[1];
.global .align 1 .b8 _ZN34_INTERNAL_1e950ef0_4_k_cu_171b22766thrust24THRUST_300001_SM_1000_NS12placeholders3_10E[1];
.global .align 1 .b8 _ZN34_INTERNAL_1e950ef0_4_k_cu_171b22766thrust24THRUST_300001_SM_1000_NS3seqE[1];
.global .align 1 .b8 _ZN34_INTERNAL_1e950ef0_4_k_cu_171b22766thrust24THRUST_300001_SM_1000_NS6deviceE[1];
.global .align 1 .b8 $str[15] = {100, 105, 115, 116, 97, 110, 99, 101, 58, 32, 37, 102, 32, 10};
.global .align 1 .b8 $str$1[20] = {112, 111, 115, 105, 116, 105, 111, 110, 32, 58, 32, 37, 102, 44, 32, 37, 102, 32, 10};
.global .align 1 .b8 $str$2[21] = {99, 111, 104, 101, 115, 105, 111, 110, 32, 49, 58, 32, 37, 102, 44, 32, 37, 102, 32, 10};
.global .align 1 .b8 $str$4[9] = {105, 100, 58, 32, 37, 100, 32, 10};
.global .align 1 .b8 $str$5[29] = {100, 105, 115, 116, 97, 110, 99, 101, 32, 102, 114, 111, 109, 32, 102, 117, 110, 99, 116, 105, 111, 110, 58, 32, 37, 102, 32, 10};
.global .align 1 .b8 $str$6[16] = {65, 100, 100, 32, 110, 101, 105, 103, 104, 98, 111, 117, 114, 32, 10};

.visible .entry _Z22avoidBoundaries_kernalPfS_S_S_i(
	.param .u64 .ptr .align 1 _Z22avoidBoundaries_kernalPfS_S_S_i_param_0,
	.param .u64 .ptr .align 1 _Z22avoidBoundaries_kernalPfS_S_S_i_param_1,
	.param .u64 .ptr .align 1 _Z22avoidBoundaries_kernalPfS_S_S_i_param_2,
	.param .u64 .ptr .align 1 _Z22avoidBoundaries_kernalPfS_S_S_i_param_3,
	.param .u32 _Z22avoidBoundaries_kernalPfS_S_S_i_param_4
)
{
	.reg .pred 	%p<10>;
	.reg .b32 	%r<6>;
	.reg .b32 	%f<13>;
	.reg .b64 	%rd<15>;

	ld.param.u64 	%rd3, [_Z22avoidBoundaries_kernalPfS_S_S_i_param_0];
	ld.param.u64 	%rd4, [_Z22avoidBoundaries_kernalPfS_S_S_i_param_1];
	ld.param.u64 	%rd5, [_Z22avoidBoundaries_kernalPfS_S_S_i_param_2];
	ld.param.u64 	%rd6, [_Z22avoidBoundaries_kernalPfS_S_S_i_param_3];
	ld.param.u32 	%r2, [_Z22avoidBoundaries_kernalPfS_S_S_i_param_4];
	mov.u32 	%r3, %ctaid.x;
	mov.u32 	%r4, %ntid.x;
	mov.u32 	%r5, %tid.x;
	mad.lo.s32 	%r1, %r3, %r4, %r5;
	setp.ge.u32 	%p1, %r1, %r2;
	@%p1 bra 	$L__BB0_13;
	cvta.to.global.u64 	%rd7, %rd6;
	cvta.to.global.u64 	%rd8, %rd4;
	mul.wide.u32 	%rd9, %r1, 4;
	add.s64 	%rd10, %rd8, %rd9;
	ld.global.f32 	%f1, [%rd10];
	setp.ltu.f32 	%p2, %f1, 0f40000000;
	add.s64 	%rd1, %rd7, %rd9;
	@%p2 bra 	$L__BB0_4;
	ld.global.f32 	%f2, [%rd1];
	setp.leu.f32 	%p3, %f2, 0f00000000;
	@%p3 bra 	$L__BB0_4;
	neg.f32 	%f7, %f2;
	st.global.f32 	[%rd1], %f7;
	bra.uni 	$L__BB0_13;
$L__BB0_4:
	setp.gtu.f32 	%p4, %f1, 0fC0000000;
	@%p4 bra 	$L__BB0_7;
	ld.global.f32 	%f3, [%rd1];
	setp.geu.f32 	%p5, %f3, 0f00000000;
	@%p5 bra 	$L__BB0_7;
	neg.f32 	%f8, %f3;
	st.global.f32 	[%rd1], %f8;
	bra.uni 	$L__BB0_13;
$L__BB0_7:
	cvta.to.global.u64 	%rd11, %rd3;
	add.s64 	%rd13, %rd11, %rd9;
	ld.global.f32 	%f4, [%rd13];
	setp.ltu.f32 	%p6, %f4, 0f40000000;
	cvta.to.global.u64 	%rd14, %rd5;
	add.s64 	%rd2, %rd14, %rd9;
	@%p6 bra 	$L__BB0_10;
	ld.global.f32 	%f5, [%rd2];
	setp.leu.f32 	%p7, %f5, 0f00000000;
	@%p7 bra 	$L__BB0_10;
	neg.f32 	%f9, %f5;
	ld.global.f32 	%f10, [%rd1];
	st.global.f32 	[%rd2], %f9;
	st.global.f32 	[%rd1], %f10;
	bra.uni 	$L__BB0_13;
$L__BB0_10:
	setp.gtu.f32 	%p8, %f4, 0fC0000000;
	@%p8 bra 	$L__BB0_13;
	ld.global.f32 	%f6, [%rd2];
	setp.geu.f32 	%p9, %f6, 0f00000000;
	@%p9 bra 	$L__BB0_13;
	neg.f32 	%f11, %f6;
	ld.global.f32 	%f12, [%rd1];
	st.global.f32 	[%rd2], %f11;
	st.global.f32 	[%rd1], %f12;
$L__BB0_13:
	ret;

}
	// .globl	_Z16updatePos_kernalPfS_S_S_i
.visible .entry _Z16updatePos_kernalPfS_S_S_i(
	.param .u64 .ptr .align 1 _Z16updatePos_kernalPfS_S_S_i_param_0,
	.param .u64 .ptr .align 1 _Z16updatePos_kernalPfS_S_S_i_param_1,
	.param .u64 .ptr .align 1 _Z16updatePos_kernalPfS_S_S_i_param_2,
	.param .u64 .ptr .align 1 _Z16updatePos_kernalPfS_S_S_i_param_3,
	.param .u32 _Z16updatePos_kernalPfS_S_S_i_param_4
)
{
	.local .align 8 .b8 	__local_depot1[8];
	.reg .b64 	%SP;
	.reg .b64 	%SPL;
	.reg .pred 	%p<2>;
	.reg .b32 	%r<8>;
	.reg .b32 	%f<7>;
	.reg .b64 	%rd<18>;

	mov.u64 	%SPL, __local_depot1;
	cvta.local.u64 	%SP, %SPL;
	ld.param.u64 	%rd1, [_Z16updatePos_kernalPfS_S_S_i_param_0];
	ld.param.u64 	%rd2, [_Z16updatePos_kernalPfS_S_S_i_param_1];
	ld.param.u64 	%rd3, [_Z16updatePos_kernalPfS_S_S_i_param_2];
	ld.param.u64 	%rd4, [_Z16updatePos_kernalPfS_S_S_i_param_3];
	ld.param.u32 	%r2, [_Z16updatePos_kernalPfS_S_S_i_param_4];
	mov.u32 	%r3, %ctaid.x;
	mov.u32 	%r4, %ntid.x;
	mov.u32 	%r5, %tid.x;
	mad.lo.s32 	%r1, %r3, %r4, %r5;
	setp.ge.u32 	%p1, %r1, %r2;
	@%p1 bra 	$L__BB1_2;
	add.u64 	%rd5, %SP, 0;
	add.u64 	%rd6, %SPL, 0;
	cvta.to.global.u64 	%rd7, %rd3;
	cvta.to.global.u64 	%rd8, %rd1;
	cvta.to.global.u64 	%rd9, %rd4;
	cvta.to.global.u64 	%rd10, %rd2;
	st.local.u32 	[%rd6], %r1;
	mov.u64 	%rd11, $str$4;
	cvta.global.u64 	%rd12, %rd11;
	{ // callseq 0, 0
	.param .b64 param0;
	st.param.b64 	[param0], %rd12;
	.param .b64 param1;
	st.param.b64 	[param1], %rd5;
	.param .b32 retval0;
	call.uni (retval0), 
	vprintf, 
	(
	param0, 
	param1
	);
	ld.param.b32 	%r6, [retval0];
	} // callseq 0
	mul.wide.u32 	%rd13, %r1, 4;
	add.s64 	%rd14, %rd7, %rd13;
	ld.global.f32 	%f1, [%rd14];
	add.s64 	%rd15, %rd8, %rd13;
	ld.global.f32 	%f2, [%rd15];
	add.f32 	%f3, %f1, %f2;
	st.global.f32 	[%rd15], %f3;
	add.s64 	%rd16, %rd9, %rd13;
	ld.global.f32 	%f4, [%rd16];
	add.s64 	%rd17, %rd10, %rd13;
	ld.global.f32 	%f5, [%rd17];
	add.f32 	%f6, %f4, %f5;
	st.global.f32 	[%rd17], %f6;
$L__BB1_2:
	ret;

}
	// .globl	_Z15limitVel_kernalfPfS_S_S_i
.visible .entry _Z15limitVel_kernalfPfS_S_S_i(
	.param .f32 _Z15limitVel_kernalfPfS_S_S_i_param_0,
	.param .u64 .ptr .align 1 _Z15limitVel_kernalfPfS_S_S_i_param_1,
	.param .u64 .ptr .align 1 _Z15limitVel_kernalfPfS_S_S_i_param_2,
	.param .u64 .ptr .align 1 _Z15limitVel_kernalfPfS_S_S_i_param_3,
	.param .u64 .ptr .align 1 _Z15limitVel_kernalfPfS_S_S_i_param_4,
	.param .u32 _Z15limitVel_kernalfPfS_S_S_i_param_5
)
{
	.reg .pred 	%p<3>;
	.reg .b32 	%r<6>;
	.reg .b32 	%f<12>;
	.reg .b64 	%rd<8>;

	ld.param.f32 	%f3, [_Z15limitVel_kernalfPfS_S_S_i_param_0];
	ld.param.u64 	%rd3, [_Z15limitVel_kernalfPfS_S_S_i_param_3];
	ld.param.u64 	%rd4, [_Z15limitVel_kernalfPfS_S_S_i_param_4];
	ld.param.u32 	%r2, [_Z15limitVel_kernalfPfS_S_S_i_param_5];
	mov.u32 	%r3, %ctaid.x;
	mov.u32 	%r4, %ntid.x;
	mov.u32 	%r5, %tid.x;
	mad.lo.s32 	%r1, %r3, %r4, %r5;
	setp.ge.u32 	%p1, %r1, %r2;
	@%p1 bra 	$L__BB2_3;
	cvta.to.global.u64 	%rd5, %rd3;
	cvta.to.global.u64 	%rd6, %rd4;
	mul.wide.u32 	%rd7, %r1, 4;
	add.s64 	%rd1, %rd5, %rd7;
	ld.global.f32 	%f1, [%rd1];
	add.s64 	%rd2, %rd6, %rd7;
	ld.global.f32 	%f4, [%rd2];
	mul.f32 	%f5, %f4, %f4;
	fma.rn.f32 	%f6, %f1, %f4, %f5;
	sqrt.rn.f32 	%f2, %f6;
	setp.leu.f32 	%p2, %f2, %f3;
	@%p2 bra 	$L__BB2_3;
	div.rn.f32 	%f7, %f1, %f2;
	mul.f32 	%f8, %f3, %f7;
	st.global.f32 	[%rd1], %f8;
	ld.global.f32 	%f9, [%rd2];
	div.rn.f32 	%f10, %f9, %f2;
	mul.f32 	%f11, %f3, %f10;
	st.global.f32 	[%rd2], %f11;
$L__BB2_3:
	ret;

}
	// .globl	_Z12flock_kernalPfS_S_S_ii
.visible .entry _Z12flock_kernalPfS_S_S_ii(
	.param .u64 .ptr .align 1 _Z12flock_kernalPfS_S_S_ii_param_0,
	.param .u64 .ptr .align 1 _Z12flock_kernalPfS_S_S_ii_param_1,
	.param .u64 .ptr .align 1 _Z12flock_kernalPfS_S_S_ii_param_2,
	.param .u64 .ptr .align 1 _Z12flock_kernalPfS_S_S_ii_param_3,
	.param .u32 _Z12flock_kernalPfS_S_S_ii_param_4,
	.param .u32 _Z12flock_kernalPfS_S_S_ii_param_5
)
{
	.local .align 8 .b8 	__local_depot3[32];
	.reg .b64 	%SP;
	.reg .b64 	%SPL;
	.reg .pred 	%p<5>;
	.reg .b32 	%r<21>;
	.reg .b32 	%f<21>;
	.reg .b64 	%rd<30>;
	.reg .b64 	%fd<5>;
	// demoted variable
	.shared .align 4 .u32 _ZZ12flock_kernalPfS_S_S_iiE18numberOfNeighbours;
	mov.u64 	%SPL, __local_depot3;
	cvta.local.u64 	%SP, %SPL;
	ld.param.u64 	%rd4, [_Z12flock_kernalPfS_S_S_ii_param_0];
	ld.param.u64 	%rd5, [_Z12flock_kernalPfS_S_S_ii_param_1];
	ld.param.u32 	%r2, [_Z12flock_kernalPfS_S_S_ii_param_4];
	ld.param.u32 	%r3, [_Z12flock_kernalPfS_S_S_ii_param_5];
	add.u64 	%rd6, %SP, 8;
	add.u64 	%rd1, %SPL, 8;
	mov.b32 	%r4, 0;
	st.shared.u32 	[_ZZ12flock_kernalPfS_S_S_iiE18numberOfNeighbours], %r4;
	mov.u32 	%r5, %ctaid.x;
	mov.u32 	%r6, %ntid.x;
	mov.u32 	%r7, %tid.x;
	mad.lo.s32 	%r1, %r5, %r6, %r7;
	setp.ge.u32 	%p1, %r1, %r3;
	setp.eq.s32 	%p2, %r1, %r2;
	or.pred  	%p3, %p2, %p1;
	@%p3 bra 	$L__BB3_3;
	cvta.to.global.u64 	%rd7, %rd4;
	cvta.to.global.u64 	%rd8, %rd5;
	add.u64 	%rd9, %SP, 0;
	add.u64 	%rd10, %SPL, 0;
	add.u64 	%rd12, %SPL, 0;
	mul.wide.s32 	%rd13, %r2, 4;
	add.s64 	%rd14, %rd7, %rd13;
	ld.global.f32 	%f1, [%rd14];
	add.s64 	%rd15, %rd8, %rd13;
	ld.global.f32 	%f2, [%rd15];
	mul.wide.u32 	%rd16, %r1, 4;
	add.s64 	%rd2, %rd7, %rd16;
	ld.global.f32 	%f3, [%rd2];
	add.s64 	%rd3, %rd8, %rd16;
	ld.global.f32 	%f4, [%rd3];
	sub.f32 	%f5, %f1, %f3;
	sub.f32 	%f6, %f2, %f4;
	mul.f32 	%f7, %f6, %f6;
	fma.rn.f32 	%f8, %f5, %f5, %f7;
	sqrt.rn.f32 	%f9, %f8;
	cvt.f64.f32 	%fd1, %f9;
	st.local.f64 	[%rd10], %fd1;
	mov.u64 	%rd17, $str;
	cvta.global.u64 	%rd18, %rd17;
	{ // callseq 1, 0
	.param .b64 param0;
	st.param.b64 	[param0], %rd18;
	.param .b64 param1;
	st.param.b64 	[param1], %rd9;
	.param .b32 retval0;
	call.uni (retval0), 
	vprintf, 
	(
	param0, 
	param1
	);
	ld.param.b32 	%r8, [retval0];
	} // callseq 1
	st.local.f64 	[%rd1], %fd1;
	mov.u64 	%rd19, $str$5;
	cvta.global.u64 	%rd20, %rd19;
	{ // callseq 2, 0
	.param .b64 param0;
	st.param.b64 	[param0], %rd20;
	.param .b64 param1;
	st.param.b64 	[param1], %rd6;
	.param .b32 retval0;
	call.uni (retval0), 
	vprintf, 
	(
	param0, 
	param1
	);
	ld.param.b32 	%r10, [retval0];
	} // callseq 2
	ld.global.f32 	%f10, [%rd14];
	ld.global.f32 	%f11, [%rd15];
	ld.global.f32 	%f12, [%rd2];
	ld.global.f32 	%f13, [%rd3];
	sub.f32 	%f14, %f10, %f12;
	sub.f32 	%f15, %f11, %f13;
	mul.f32 	%f16, %f15, %f15;
	fma.rn.f32 	%f17, %f14, %f14, %f16;
	sqrt.rn.f32 	%f18, %f17;
	cvt.f64.f32 	%fd2, %f18;
	st.local.f64 	[%rd12], %fd2;
	{ // callseq 3, 0
	.param .b64 param0;
	st.param.b64 	[param0], %rd18;
	.param .b64 param1;
	st.param.b64 	[param1], %rd9;
	.param .b32 retval0;
	call.uni (retval0), 
	vprintf, 
	(
	param0, 
	param1
	);
	ld.param.b32 	%r12, [retval0];
	} // callseq 3
	setp.geu.f64 	%p4, %fd2, 0d3FD999999999999A;
	@%p4 bra 	$L__BB3_3;
	ld.global.f32 	%f19, [%rd2];
	cvt.f64.f32 	%fd3, %f19;
	ld.global.f32 	%f20, [%rd3];
	cvt.f64.f32 	%fd4, %f20;
	st.local.f64 	[%rd1], %fd3;
	st.local.f64 	[%rd1+8], %fd4;
	mov.u64 	%rd22, $str$1;
	cvta.global.u64 	%rd23, %rd22;
	{ // callseq 4, 0
	.param .b64 param0;
	st.param.b64 	[param0], %rd23;
	.param .b64 param1;
	st.param.b64 	[param1], %rd6;
	.param .b32 retval0;
	call.uni (retval0), 
	vprintf, 
	(
	param0, 
	param1
	);
	ld.param.b32 	%r14, [retval0];
	} // callseq 4
	mov.b64 	%rd25, 0;
	st.local.u64 	[%rd1], %rd25;
	st.local.u64 	[%rd1+8], %rd25;
	mov.u64 	%rd26, $str$2;
	cvta.global.u64 	%rd27, %rd26;
	{ // callseq 5, 0
	.param .b64 param0;
	st.param.b64 	[param0], %rd27;
	.param .b64 param1;
	st.param.b64 	[param1], %rd6;
	.param .b32 retval0;
	call.uni (retval0), 
	vprintf, 
	(
	param0, 
	param1
	);
	ld.param.b32 	%r16, [retval0];
	} // callseq 5
	mov.u64 	%rd28, $str$6;
	cvta.global.u64 	%rd29, %rd28;
	{ // callseq 6, 0
	.param .b64 param0;
	st.param.b64 	[param0], %rd29;
	.param .b64 param1;
	st.param.b64 	[param1], 0;
	.param .b32 retval0;
	call.uni (retval0), 
	vprintf, 
	(
	param0, 
	param1
	);
	ld.param.b32 	%r18, [retval0];
	} // callseq 6
	atom.shared.add.u32 	%r20, [_ZZ12flock_kernalPfS_S_S_iiE18numberOfNeighbours], 1;
$L__BB3_3:
	bar.sync 	0;
	ret;

}
	// .globl	_ZN3cub18CUB_300001_SM_10006detail11EmptyKernelIvEEvv
.visible .entry _ZN3cub18CUB_300001_SM_10006detail11EmptyKernelIvEEvv()
{


	ret;

}


// ===== COMPILED SASS (sm_100) =====

	.target	sm_100

	.elftype	@"ET_EXEC"


//--------------------- .note.nv.tkinfo           --------------------------
	.section	.note.nv.tkinfo,"",@"SHT_NOTE"
	.sectionflags	@"SHF_NOTE_NV_TKINFO"
	.tkinfo
        /*0018*/ 	.word	0x00000002
        /*0030*/ 	.string	""
        /*0030*/ 	.string	"ptxas"
        /*0030*/ 	.string	"Cuda compilation tools, release 13.0, V13.0.88"
        /*0030*/ 	.string	"Build cuda_13.0.r13.0/compiler.36424714_0"
        /*0030*/ 	.string	"-arch sm_100 -m 64 "



//--------------------- .note.nv.cuinfo           --------------------------
	.section	.note.nv.cuinfo,"",@"SHT_NOTE"
	.sectionflags	@"SHF_NOTE_NV_CUINFO"
        /*0018*/ 	.short	0x0002
        /*001a*/ 	.short	0x0064
        /*001c*/ 	.short	0x0082
	.zero		2


//--------------------- .nv.info                  --------------------------
	.section	.nv.info,"",@"SHT_CUDA_INFO"
	.align	4


	//----- nvinfo : EIATTR_REGCOUNT
	.align		4
        /*0000*/ 	.byte	0x04, 0x2f
        /*0002*/ 	.short	(.L_52 - .L_51)
	.align		4
.L_51:
        /*0004*/ 	.word	index@(_Z22avoidBoundaries_kernalPfS_S_S_i)
        /*0008*/ 	.word	0x0000000c


	//----- nvinfo : EIATTR_FRAME_SIZE
	.align		4
.L_52:
        /*000c*/ 	.byte	0x04, 0x11
        /*000e*/ 	.short	(.L_54 - .L_53)
	.align		4
.L_53:
        /*0010*/ 	.word	index@(_Z22avoidBoundaries_kernalPfS_S_S_i)
        /*0014*/ 	.word	0x00000000


	//----- nvinfo : EIATTR_REGCOUNT
	.align		4
.L_54:
        /*0018*/ 	.byte	0x04, 0x2f
        /*001a*/ 	.short	(.L_56 - .L_55)
	.align		4
.L_55:
        /*001c*/ 	.word	index@(_Z16updatePos_kernalPfS_S_S_i)
        /*0020*/ 	.word	0x00000018


	//----- nvinfo : EIATTR_FRAME_SIZE
	.align		4
.L_56:
        /*0024*/ 	.byte	0x04, 0x11
        /*0026*/ 	.short	(.L_58 - .L_57)
	.align		4
.L_57:
        /*0028*/ 	.word	index@(_Z16updatePos_kernalPfS_S_S_i)
        /*002c*/ 	.word	0x00000008


	//----- nvinfo : EIATTR_REGCOUNT
	.align		4
.L_58:
        /*0030*/ 	.byte	0x04, 0x2f
        /*0032*/ 	.short	(.L_60 - .L_59)
	.align		4
.L_59:
        /*0034*/ 	.word	index@(_Z15limitVel_kernalfPfS_S_S_i)
        /*0038*/ 	.word	0x00000013


	//----- nvinfo : EIATTR_FRAME_SIZE
	.align		4
.L_60:
        /*003c*/ 	.byte	0x04, 0x11
        /*003e*/ 	.short	(.L_62 - .L_61)
	.align		4
.L_61:
        /*0040*/ 	.word	index@($__internal_2_$__cuda_sm3x_div_rn_noftz_f32_slowpath)
        /*0044*/ 	.word	0x00000000


	//----- nvinfo : EIATTR_FRAME_SIZE
	.align		4
.L_62:
        /*0048*/ 	.byte	0x04, 0x11
        /*004a*/ 	.short	(.L_64 - .L_63)
	.align		4
.L_63:
        /*004c*/ 	.word	index@($__internal_1_$__cuda_sm20_sqrt_rn_f32_slowpath)
        /*0050*/ 	.word	0x00000000


	//----- nvinfo : EIATTR_FRAME_SIZE
	.align		4
.L_64:
        /*0054*/ 	.byte	0x04, 0x11
        /*0056*/ 	.short	(.L_66 - .L_65)
	.align		4
.L_65:
        /*0058*/ 	.word	index@(_Z15limitVel_kernalfPfS_S_S_i)
        /*005c*/ 	.word	0x00000000


	//----- nvinfo : EIATTR_REGCOUNT
	.align		4
.L_66:
        /*0060*/ 	.byte	0x04, 0x2f
        /*0062*/ 	.short	(.L_68 - .L_67)
	.align		4
.L_67:
        /*0064*/ 	.word	index@(_Z12flock_kernalPfS_S_S_ii)
        /*0068*/ 	.word	0x00000022


	//----- nvinfo : EIATTR_FRAME_SIZE
	.align		4
.L_68:
        /*006c*/ 	.byte	0x04, 0x11
        /*006e*/ 	.short	(.L_70 - .L_69)
	.align		4
.L_69:
        /*0070*/ 	.word	index@($__internal_0_$__cuda_sm20_sqrt_rn_f32_slowpath)
        /*0074*/ 	.word	0x00000020


	//----- nvinfo : EIATTR_FRAME_SIZE
	.align		4
.L_70:
        /*0078*/ 	.byte	0x04, 0x11
        /*007a*/ 	.short	(.L_72 - .L_71)
	.align		4
.L_71:
        /*007c*/ 	.word	index@(_Z12flock_kernalPfS_S_S_ii)
        /*0080*/ 	.word	0x00000020


	//----- nvinfo : EIATTR_REGCOUNT
	.align		4
.L_72:
        /*0084*/ 	.byte	0x04, 0x2f
        /*0086*/ 	.short	(.L_74 - .L_73)
	.align		4
.L_73:
        /*0088*/ 	.word	index@(_ZN3cub18CUB_300001_SM_10006detail11EmptyKernelIvEEvv)
        /*008c*/ 	.word	0x00000004


	//----- nvinfo : EIATTR_FRAME_SIZE
	.align		4
.L_74:
        /*0090*/ 	.byte	0x04, 0x11
        /*0092*/ 	.short	(.L_76 - .L_75)
	.align		4
.L_75:
        /*0094*/ 	.word	index@(_ZN3cub18CUB_300001_SM_10006detail11EmptyKernelIvEEvv)
        /*0098*/ 	.word	0x00000000


	//----- nvinfo : EIATTR_MIN_STACK_SIZE
	.align		4
.L_76:
        /*009c*/ 	.byte	0x04, 0x12
        /*009e*/ 	.short	(.L_78 - .L_77)
	.align		4
.L_77:
        /*00a0*/ 	.word	index@(_ZN3cub18CUB_300001_SM_10006detail11EmptyKernelIvEEvv)
        /*00a4*/ 	.word	0x00000000


	//----- nvinfo : EIATTR_MIN_STACK_SIZE
	.align		4
.L_78:
        /*00a8*/ 	.byte	0x04, 0x12
        /*00aa*/ 	.short	(.L_80 - .L_79)
	.align		4
.L_79:
        /*00ac*/ 	.word	index@(_Z12flock_kernalPfS_S_S_ii)
        /*00b0*/ 	.word	0x00000020


	//----- nvinfo : EIATTR_MIN_STACK_SIZE
	.align		4
.L_80:
        /*00b4*/ 	.byte	0x04, 0x12
        /*00b6*/ 	.short	(.L_82 - .L_81)
	.align		4
.L_81:
        /*00b8*/ 	.word	index@(_Z15limitVel_kernalfPfS_S_S_i)
        /*00bc*/ 	.word	0x00000000


	//----- nvinfo : EIATTR_MIN_STACK_SIZE
	.align		4
.L_82:
        /*00c0*/ 	.byte	0x04, 0x12
        /*00c2*/ 	.short	(.L_84 - .L_83)
	.align		4
.L_83:
        /*00c4*/ 	.word	index@(_Z16updatePos_kernalPfS_S_S_i)
        /*00c8*/ 	.word	0x00000008


	//----- nvinfo : EIATTR_MIN_STACK_SIZE
	.align		4
.L_84:
        /*00cc*/ 	.byte	0x04, 0x12
        /*00ce*/ 	.short	(.L_86 - .L_85)
	.align		4
.L_85:
        /*00d0*/ 	.word	index@(_Z22avoidBoundaries_kernalPfS_S_S_i)
        /*00d4*/ 	.word	0x00000000
.L_86:


//--------------------- .nv.compat                --------------------------
	.section	.nv.compat,"",@"SHT_CUDA_COMPAT_INFO"
	.align	4
        /*0000*/ 	.byte	0x02, 0x09, 0x00, 0x00, 0x02, 0x02, 0x01, 0x00, 0x02, 0x05, 0x05, 0x00, 0x03, 0x07, 0x01, 0x01
        /*0010*/ 	.byte	0x02, 0x03, 0x00, 0x00, 0x02, 0x06, 0x01, 0x00, 0x04, 0x0b, 0x08, 0x00, 0x01, 0x00, 0x00, 0x00
        /*0020*/ 	.byte	0x00, 0x00, 0x00, 0x00


//--------------------- .nv.info._ZN3cub18CUB_300001_SM_10006detail11EmptyKernelIvEEvv --------------------------
	.section	.nv.info._ZN3cub18CUB_300001_SM_10006detail11EmptyKernelIvEEvv,"",@"SHT_CUDA_INFO"
	.sectionflags	@""
	.align	4


	//----- nvinfo : EIATTR_CUDA_API_VERSION
	.align		4
        /*0000*/ 	.byte	0x04, 0x37
        /*0002*/ 	.short	(.L_88 - .L_87)
.L_87:
        /*0004*/ 	.word	0x00000082


	//----- nvinfo : EIATTR_SPARSE_MMA_MASK
	.align		4
.L_88:
        /*0008*/ 	.byte	0x03, 0x50
        /*000a*/ 	.short	0x0000


	//----- nvinfo : EIATTR_MAXREG_COUNT
	.align		4
        /*000c*/ 	.byte	0x03, 0x1b
        /*000e*/ 	.short	0x00ff


	//----- nvinfo : EIATTR_MERCURY_ISA_VERSION
	.align		4
        /*0010*/ 	.byte	0x03, 0x5f
        /*0012*/ 	.short	0x0101


	//----- nvinfo : EIATTR_VRC_CTA_INIT_COUNT
	.align		4
        /*0014*/ 	.byte	0x02, 0x4a
	.zero		1
	.zero		1


	//----- nvinfo : EIATTR_EXIT_INSTR_OFFSETS
	.align		4
        /*0018*/ 	.byte	0x04, 0x1c
        /*001a*/ 	.short	(.L_90 - .L_89)


	//   ....[0]....
.L_89:
        /*001c*/ 	.word	0x00000010


	//----- nvinfo : EIATTR_SW_WAR
	.align		4
.L_90:
        /*0020*/ 	.byte	0x04, 0x36
        /*0022*/ 	.short	(.L_92 - .L_91)
.L_91:
        /*0024*/ 	.word	0x00000008
.L_92:


//--------------------- .nv.info._Z12flock_kernalPfS_S_S_ii --------------------------
	.section	.nv.info._Z12flock_kernalPfS_S_S_ii,"",@"SHT_CUDA_INFO"
	.sectionflags	@""
	.align	4


	//----- nvinfo : EIATTR_CUDA_API_VERSION
	.align		4
        /*0000*/ 	.byte	0x04, 0x37
        /*0002*/ 	.short	(.L_94 - .L_93)
.L_93:
        /*0004*/ 	.word	0x00000082


	//----- nvinfo : EIATTR_KPARAM_INFO
	.align		4
.L_94:
        /*0008*/ 	.byte	0x04, 0x17
        /*000a*/ 	.short	(.L_96 - .L_95)
.L_95:
        /*000c*/ 	.word	0x00000000
        /*0010*/ 	.short	0x0005
        /*0012*/ 	.short	0x0024
        /*0014*/ 	.byte	0x00, 0xf0, 0x11, 0x00


	//----- nvinfo : EIATTR_KPARAM_INFO
	.align		4
.L_96:
        /*0018*/ 	.byte	0x04, 0x17
        /*001a*/ 	.short	(.L_98 - .L_97)
.L_97:
        /*001c*/ 	.word	0x00000000
        /*0020*/ 	.short	0x0004
        /*0022*/ 	.short	0x0020
        /*0024*/ 	.byte	0x00, 0xf0, 0x11, 0x00


	//----- nvinfo : EIATTR_KPARAM_INFO
	.align		4
.L_98:
        /*0028*/ 	.byte	0x04, 0x17
        /*002a*/ 	.short	(.L_100 - .L_99)
.L_99:
        /*002c*/ 	.word	0x00000000
        /*0030*/ 	.short	0x0003
        /*0032*/ 	.short	0x0018
        /*0034*/ 	.byte	0x00, 0xf5, 0x21, 0x00


	//----- nvinfo : EIATTR_KPARAM_INFO
	.align		4
.L_100:
        /*0038*/ 	.byte	0x04, 0x17
        /*003a*/ 	.short	(.L_102 - .L_101)
.L_101:
        /*003c*/ 	.word	0x00000000
        /*0040*/ 	.short	0x0002
        /*0042*/ 	.short	0x0010
        /*0044*/ 	.byte	0x00, 0xf5, 0x21, 0x00


	//----- nvinfo : EIATTR_KPARAM_INFO
	.align		4
.L_102:
        /*0048*/ 	.byte	0x04, 0x17
        /*004a*/ 	.short	(.L_104 - .L_103)
.L_103:
        /*004c*/ 	.word	0x00000000
        /*0050*/ 	.short	0x0001
        /*0052*/ 	.short	0x0008
        /*0054*/ 	.byte	0x00, 0xf5, 0x21, 0x00


	//----- nvinfo : EIATTR_KPARAM_INFO
	.align		4
.L_104:
        /*0058*/ 	.byte	0x04, 0x17
        /*005a*/ 	.short	(.L_106 - .L_105)
.L_105:
        /*005c*/ 	.word	0x00000000
        /*0060*/ 	.short	0x0000
        /*0062*/ 	.short	0x0000
        /*0064*/ 	.byte	0x00, 0xf5, 0x21, 0x00


	//----- nvinfo : EIATTR_SPARSE_MMA_MASK
	.align		4
.L_106:
        /*0068*/ 	.byte	0x03, 0x50
        /*006a*/ 	.short	0x0000


	//----- nvinfo : EIATTR_MAXREG_COUNT
	.align		4
        /*006c*/ 	.byte	0x03, 0x1b
        /*006e*/ 	.short	0x00ff


	//----- nvinfo : EIATTR_NUM_BARRIERS
	.align		4
        /*0070*/ 	.byte	0x02, 0x4c
        /*0072*/ 	.byte	0x01
	.zero		1


	//----- nvinfo : EIATTR_EXTERNS
	.align		4
        /*0074*/ 	.byte	0x04, 0x0f
        /*0076*/ 	.short	(.L_108 - .L_107)


	//   ....[0]....
	.align		4
.L_107:
        /*0078*/ 	.word	index@(vprintf)


	//----- nvinfo : EIATTR_MERCURY_ISA_VERSION
	.align		4
.L_108:
        /*007c*/ 	.byte	0x03, 0x5f
        /*007e*/ 	.short	0x0101


	//----- nvinfo : EIATTR_VRC_CTA_INIT_COUNT
	.align		4
        /*0080*/ 	.byte	0x02, 0x4a
	.zero		1
	.zero		1


	//----- nvinfo : EIATTR_SYSCALL_OFFSETS
	.align		4
        /*0084*/ 	.byte	0x04, 0x46
        /*0086*/ 	.short	(.L_110 - .L_109)


	//   ....[0]....
.L_109:
        /*0088*/ 	.word	0x000003b0


	//   ....[1]....
        /*008c*/ 	.word	0x00000460


	//   ....[2]....
        /*0090*/ 	.word	0x00000700


	//   ....[3]....
        /*0094*/ 	.word	0x00000860


	//   ....[4]....
        /*0098*/ 	.word	0x00000900


	//   ....[5]....
        /*009c*/ 	.word	0x00000970


	//----- nvinfo : EIATTR_EXIT_INSTR_OFFSETS
	.align		4
.L_110:
        /*00a0*/ 	.byte	0x04, 0x1c
        /*00a2*/ 	.short	(.L_112 - .L_111)


	//   ....[0]....
.L_111:
        /*00a4*/ 	.word	0x000009e0


	//----- nvinfo : EIATTR_CRS_STACK_SIZE
	.align		4
.L_112:
        /*00a8*/ 	.byte	0x04, 0x1e
        /*00aa*/ 	.short	(.L_114 - .L_113)
.L_113:
        /*00ac*/ 	.word	0x00000000


	//----- nvinfo : EIATTR_CBANK_PARAM_SIZE
	.align		4
.L_114:
        /*00b0*/ 	.byte	0x03, 0x19
        /*00b2*/ 	.short	0x0028


	//----- nvinfo : EIATTR_PARAM_CBANK
	.align		4
        /*00b4*/ 	.byte	0x04, 0x0a
        /*00b6*/ 	.short	(.L_116 - .L_115)
	.align		4
.L_115:
        /*00b8*/ 	.word	index@(.nv.constant0._Z12flock_kernalPfS_S_S_ii)
        /*00bc*/ 	.short	0x0380
        /*00be*/ 	.short	0x0028


	//----- nvinfo : EIATTR_SW_WAR
	.align		4
.L_116:
        /*00c0*/ 	.byte	0x04, 0x36
        /*00c2*/ 	.short	(.L_118 - .L_117)
.L_117:
        /*00c4*/ 	.word	0x00000008
.L_118:


//--------------------- .nv.info._Z15limitVel_kernalfPfS_S_S_i --------------------------
	.section	.nv.info._Z15limitVel_kernalfPfS_S_S_i,"",@"SHT_CUDA_INFO"
	.sectionflags	@""
	.align	4


	//----- nvinfo : EIATTR_CUDA_API_VERSION
	.align		4
        /*0000*/ 	.byte	0x04, 0x37
        /*0002*/ 	.short	(.L_120 - .L_119)
.L_119:
        /*0004*/ 	.word	0x00000082


	//----- nvinfo : EIATTR_KPARAM_INFO
	.align		4
.L_120:
        /*0008*/ 	.byte	0x04, 0x17
        /*000a*/ 	.short	(.L_122 - .L_121)
.L_121:
        /*000c*/ 	.word	0x00000000
        /*0010*/ 	.short	0x0005
        /*0012*/ 	.short	0x0028
        /*0014*/ 	.byte	0x00, 0xf0, 0x11, 0x00


	//----- nvinfo : EIATTR_KPARAM_INFO
	.align		4
.L_122:
        /*0018*/ 	.byte	0x04, 0x17
        /*001a*/ 	.short	(.L_124 - .L_123)
.L_123:
        /*001c*/ 	.word	0x00000000
        /*0020*/ 	.short	0x0004
        /*0022*/ 	.short	0x0020
        /*0024*/ 	.byte	0x00, 0xf5, 0x21, 0x00


	//----- nvinfo : EIATTR_KPARAM_INFO
	.align		4
.L_124:
        /*0028*/ 	.byte	0x04, 0x17
        /*002a*/ 	.short	(.L_126 - .L_125)
.L_125:
        /*002c*/ 	.word	0x00000000
        /*0030*/ 	.short	0x0003
        /*0032*/ 	.short	0x0018
        /*0034*/ 	.byte	0x00, 0xf5, 0x21, 0x00


	//----- nvinfo : EIATTR_KPARAM_INFO
	.align		4
.L_126:
        /*0038*/ 	.byte	0x04, 0x17
        /*003a*/ 	.short	(.L_128 - .L_127)
.L_127:
        /*003c*/ 	.word	0x00000000
        /*0040*/ 	.short	0x0002
        /*0042*/ 	.short	0x0010
        /*0044*/ 	.byte	0x00, 0xf5, 0x21, 0x00


	//----- nvinfo : EIATTR_KPARAM_INFO
	.align		4
.L_128:
        /*0048*/ 	.byte	0x04, 0x17
        /*004a*/ 	.short	(.L_130 - .L_129)
.L_129:
        /*004c*/ 	.word	0x00000000
        /*0050*/ 	.short	0x0001
        /*0052*/ 	.short	0x0008
        /*0054*/ 	.byte	0x00, 0xf5, 0x21, 0x00


	//----- nvinfo : EIATTR_KPARAM_INFO
	.align		4
.L_130:
        /*0058*/ 	.byte	0x04, 0x17
        /*005a*/ 	.short	(.L_132 - .L_131)
.L_131:
        /*005c*/ 	.word	0x00000000
        /*0060*/ 	.short	0x0000
        /*0062*/ 	.short	0x0000
        /*0064*/ 	.byte	0x00, 0xf0, 0x11, 0x00


	//----- nvinfo : EIATTR_SPARSE_MMA_MASK
	.align		4
.L_132:
        /*0068*/ 	.byte	0x03, 0x50
        /*006a*/ 	.short	0x0000


	//----- nvinfo : EIATTR_MAXREG_COUNT
	.align		4
        /*006c*/ 	.byte	0x03, 0x1b
        /*006e*/ 	.short	0x00ff


	//----- nvinfo : EIATTR_MERCURY_ISA_VERSION
	.align		4
        /*0070*/ 	.byte	0x03, 0x5f
        /*0072*/ 	.short	0x0101


	//----- nvinfo : EIATTR_VRC_CTA_INIT_COUNT
	.align		4
        /*0074*/ 	.byte	0x02, 0x4a
	.zero		1
	.zero		1


	//----- nvinfo : EIATTR_EXIT_INSTR_OFFSETS
	.align		4
        /*0078*/ 	.byte	0x04, 0x1c
        /*007a*/ 	.short	(.L_134 - .L_133)


	//   ....[0]....
.L_133:
        /*007c*/ 	.word	0x00000070


	//   ....[1]....
        /*0080*/ 	.word	0x00000210


	//   ....[2]....
        /*0084*/ 	.word	0x00000430


	//----- nvinfo : EIATTR_CRS_STACK_SIZE
	.align		4
.L_134:
        /*0088*/ 	.byte	0x04, 0x1e
        /*008a*/ 	.short	(.L_136 - .L_135)
.L_135:
        /*008c*/ 	.word	0x00000000


	//----- nvinfo : EIATTR_CBANK_PARAM_SIZE
	.align		4
.L_136:
        /*0090*/ 	.byte	0x03, 0x19
        /*0092*/ 	.short	0x002c


	//----- nvinfo : EIATTR_PARAM_CBANK
	.align		4
        /*0094*/ 	.byte	0x04, 0x0a
        /*0096*/ 	.short	(.L_138 - .L_137)
	.align		4
.L_137:
        /*0098*/ 	.word	index@(.nv.constant0._Z15limitVel_kernalfPfS_S_S_i)
        /*009c*/ 	.short	0x0380
        /*009e*/ 	.short	0x002c


	//----- nvinfo : EIATTR_SW_WAR
	.align		4
.L_138:
        /*00a0*/ 	.byte	0x04, 0x36
        /*00a2*/ 	.short	(.L_140 - .L_139)
.L_139:
        /*00a4*/ 	.word	0x00000008
.L_140:


//--------------------- .nv.info._Z16updatePos_kernalPfS_S_S_i --------------------------
	.section	.nv.info._Z16updatePos_kernalPfS_S_S_i,"",@"SHT_CUDA_INFO"
	.sectionflags	@""
	.align	4


	//----- nvinfo : EIATTR_CUDA_API_VERSION
	.align		4
        /*0000*/ 	.byte	0x04, 0x37
        /*0002*/ 	.short	(.L_142 - .L_141)
.L_141:
        /*0004*/ 	.word	0x00000082


	//----- nvinfo : EIATTR_KPARAM_INFO
	.align		4
.L_142:
        /*0008*/ 	.byte	0x04, 0x17
        /*000a*/ 	.short	(.L_144 - .L_143)
.L_143:
        /*000c*/ 	.word	0x00000000
        /*0010*/ 	.short	0x0004
        /*0012*/ 	.short	0x0020
        /*0014*/ 	.byte	0x00, 0xf0, 0x11, 0x00


	//----- nvinfo : EIATTR_KPARAM_INFO
	.align		4
.L_144:
        /*0018*/ 	.byte	0x04, 0x17
        /*001a*/ 	.short	(.L_146 - .L_145)
.L_145:
        /*001c*/ 	.word	0x00000000
        /*0020*/ 	.short	0x0003
        /*0022*/ 	.short	0x0018
        /*0024*/ 	.byte	0x00, 0xf5, 0x21, 0x00


	//----- nvinfo : EIATTR_KPARAM_INFO
	.align		4
.L_146:
        /*0028*/ 	.byte	0x04, 0x17
        /*002a*/ 	.short	(.L_148 - .L_147)
.L_147:
        /*002c*/ 	.word	0x00000000
        /*0030*/ 	.short	0x0002
        /*0032*/ 	.short	0x0010
        /*0034*/ 	.byte	0x00, 0xf5, 0x21, 0x00


	//----- nvinfo : EIATTR_KPARAM_INFO
	.align		4
.L_148:
        /*0038*/ 	.byte	0x04, 0x17
        /*003a*/ 	.short	(.L_150 - .L_149)
.L_149:
        /*003c*/ 	.word	0x00000000
        /*0040*/ 	.short	0x0001
        /*0042*/ 	.short	0x0008
        /*0044*/ 	.byte	0x00, 0xf5, 0x21, 0x00


	//----- nvinfo : EIATTR_KPARAM_INFO
	.align		4
.L_150:
        /*0048*/ 	.byte	0x04, 0x17
        /*004a*/ 	.short	(.L_152 - .L_151)
.L_151:
        /*004c*/ 	.word	0x00000000
        /*0050*/ 	.short	0x0000
        /*0052*/ 	.short	0x0000
        /*0054*/ 	.byte	0x00, 0xf5, 0x21, 0x00


	//----- nvinfo : EIATTR_SPARSE_MMA_MASK
	.align		4
.L_152:
        /*0058*/ 	.byte	0x03, 0x50
        /*005a*/ 	.short	0x0000


	//----- nvinfo : EIATTR_MAXREG_COUNT
	.align		4
        /*005c*/ 	.byte	0x03, 0x1b
        /*005e*/ 	.short	0x00ff


	//----- nvinfo : EIATTR_EXTERNS
	.align		4
        /*0060*/ 	.byte	0x04, 0x0f
        /*0062*/ 	.short	(.L_154 - .L_153)


	//   ....[0]....
	.align		4
.L_153:
        /*0064*/ 	.word	index@(vprintf)


	//----- nvinfo : EIATTR_MERCURY_ISA_VERSION
	.align		4
.L_154:
        /*0068*/ 	.byte	0x03, 0x5f
        /*006a*/ 	.short	0x0101


	//----- nvinfo : EIATTR_VRC_CTA_INIT_COUNT
	.align		4
        /*006c*/ 	.byte	0x02, 0x4a
	.zero		1
	.zero		1


	//----- nvinfo : EIATTR_SYSCALL_OFFSETS
	.align		4
        /*0070*/ 	.byte	0x04, 0x46
        /*0072*/ 	.short	(.L_156 - .L_155)


	//   ....[0]....
.L_155:
        /*0074*/ 	.word	0x00000150


	//----- nvinfo : EIATTR_EXIT_INSTR_OFFSETS
	.align		4
.L_156:
        /*0078*/ 	.byte	0x04, 0x1c
        /*007a*/ 	.short	(.L_158 - .L_157)


	//   ....[0]....
.L_157:
        /*007c*/ 	.word	0x000000c0


	//   ....[1]....
        /*0080*/ 	.word	0x00000260


	//----- nvinfo : EIATTR_CRS_STACK_SIZE
	.align		4
.L_158:
        /*0084*/ 	.byte	0x04, 0x1e
        /*0086*/ 	.short	(.L_160 - .L_159)
.L_159:
        /*0088*/ 	.word	0x00000000


	//----- nvinfo : EIATTR_CBANK_PARAM_SIZE
	.align		4
.L_160:
        /*008c*/ 	.byte	0x03, 0x19
        /*008e*/ 	.short	0x0024


	//----- nvinfo : EIATTR_PARAM_CBANK
	.align		4
        /*0090*/ 	.byte	0x04, 0x0a
        /*0092*/ 	.short	(.L_162 - .L_161)
	.align		4
.L_161:
        /*0094*/ 	.word	index@(.nv.constant0._Z16updatePos_kernalPfS_S_S_i)
        /*0098*/ 	.short	0x0380
        /*009a*/ 	.short	0x0024


	//----- nvinfo : EIATTR_SW_WAR
	.align		4
.L_162:
        /*009c*/ 	.byte	0x04, 0x36
        /*009e*/ 	.short	(.L_164 - .L_163)
.L_163:
        /*00a0*/ 	.word	0x00000008
.L_164:


//--------------------- .nv.info._Z22avoidBoundaries_kernalPfS_S_S_i --------------------------
	.section	.nv.info._Z22avoidBoundaries_kernalPfS_S_S_i,"",@"SHT_CUDA_INFO"
	.sectionflags	@""
	.align	4


	//----- nvinfo : EIATTR_CUDA_API_VERSION
	.align		4
        /*0000*/ 	.byte	0x04, 0x37
        /*0002*/ 	.short	(.L_166 - .L_165)
.L_165:
        /*0004*/ 	.word	0x00000082


	//----- nvinfo : EIATTR_KPARAM_INFO
	.align		4
.L_166:
        /*0008*/ 	.byte	0x04, 0x17
        /*000a*/ 	.short	(.L_168 - .L_167)
.L_167:
        /*000c*/ 	.word	0x00000000
        /*0010*/ 	.short	0x0004
        /*0012*/ 	.short	0x0020
        /*0014*/ 	.byte	0x00, 0xf0, 0x11, 0x00


	//----- nvinfo : EIATTR_KPARAM_INFO
	.align		4
.L_168:
        /*0018*/ 	.byte	0x04, 0x17
        /*001a*/ 	.short	(.L_170 - .L_169)
.L_169:
        /*001c*/ 	.word	0x00000000
        /*0020*/ 	.short	0x0003
        /*0022*/ 	.short	0x0018
        /*0024*/ 	.byte	0x00, 0xf5, 0x21, 0x00


	//----- nvinfo : EIATTR_KPARAM_INFO
	.align		4
.L_170:
        /*0028*/ 	.byte	0x04, 0x17
        /*002a*/ 	.short	(.L_172 - .L_171)
.L_171:
        /*002c*/ 	.word	0x00000000
        /*0030*/ 	.short	0x0002
        /*0032*/ 	.short	0x0010
        /*0034*/ 	.byte	0x00, 0xf5, 0x21, 0x00


	//----- nvinfo : EIATTR_KPARAM_INFO
	.align		4
.L_172:
        /*0038*/ 	.byte	0x04, 0x17
        /*003a*/ 	.short	(.L_174 - .L_173)
.L_173:
        /*003c*/ 	.word	0x00000000
        /*0040*/ 	.short	0x0001
        /*0042*/ 	.short	0x0008
        /*0044*/ 	.byte	0x00, 0xf5, 0x21, 0x00


	//----- nvinfo : EIATTR_KPARAM_INFO
	.align		4
.L_174:
        /*0048*/ 	.byte	0x04, 0x17
        /*004a*/ 	.short	(.L_176 - .L_175)
.L_175:
        /*004c*/ 	.word	0x00000000
        /*0050*/ 	.short	0x0000
        /*0052*/ 	.short	0x0000
        /*0054*/ 	.byte	0x00, 0xf5, 0x21, 0x00


	//----- nvinfo : EIATTR_SPARSE_MMA_MASK
	.align		4
.L_176:
        /*0058*/ 	.byte	0x03, 0x50
        /*005a*/ 	.short	0x0000


	//----- nvinfo : EIATTR_MAXREG_COUNT
	.align		4
        /*005c*/ 	.byte	0x03, 0x1b
        /*005e*/ 	.short	0x00ff


	//----- nvinfo : EIATTR_MERCURY_ISA_VERSION
	.align		4
        /*0060*/ 	.byte	0x03, 0x5f
        /*0062*/ 	.short	0x0101


	//----- nvinfo : EIATTR_VRC_CTA_INIT_COUNT
	.align		4
        /*0064*/ 	.byte	0x02, 0x4a
	.zero		1
	.zero		1


	//----- nvinfo : EIATTR_EXIT_INSTR_OFFSETS
	.align		4
        /*0068*/ 	.byte	0x04, 0x1c
        /*006a*/ 	.short	(.L_178 - .L_177)


	//   ....[0]....
.L_177:
        /*006c*/ 	.word	0x00000070


	//   ....[1]....
        /*0070*/ 	.word	0x00000150


	//   ....[2]....
        /*0074*/ 	.word	0x000001e0


	//   ....[3]....
        /*0078*/ 	.word	0x000002f0


	//   ....[4]....
        /*007c*/ 	.word	0x00000320


	//   ....[5]....
        /*0080*/ 	.word	0x00000350


	//   ....[6]....
        /*0084*/ 	.word	0x000003a0


	//----- nvinfo : EIATTR_CRS_STACK_SIZE
	.align		4
.L_178:
        /*0088*/ 	.byte	0x04, 0x1e
        /*008a*/ 	.short	(.L_180 - .L_179)
.L_179:
        /*008c*/ 	.word	0x00000000


	//----- nvinfo : EIATTR_CBANK_PARAM_SIZE
	.align		4
.L_180:
        /*0090*/ 	.byte	0x03, 0x19
        /*0092*/ 	.short	0x0024


	//----- nvinfo : EIATTR_PARAM_CBANK
	.align		4
        /*0094*/ 	.byte	0x04, 0x0a
        /*0096*/ 	.short	(.L_182 - .L_181)
	.align		4
.L_181:
        /*0098*/ 	.word	index@(.nv.constant0._Z22avoidBoundaries_kernalPfS_S_S_i)
        /*009c*/ 	.short	0x0380
        /*009e*/ 	.short	0x0024


	//----- nvinfo : EIATTR_SW_WAR
	.align		4
.L_182:
        /*00a0*/ 	.byte	0x04, 0x36
        /*00a2*/ 	.short	(.L_184 - .L_183)
.L_183:
        /*00a4*/ 	.word	0x00000008
.L_184:


//--------------------- .nv.callgraph             --------------------------
	.section	.nv.callgraph,"",@"SHT_CUDA_CALLGRAPH"
	.align	4
	.sectionentsize	8
	.align		4
        /*0000*/ 	.word	0x00000000
	.align		4
        /*0004*/ 	.word	0xffffffff
	.align		4
        /*0008*/ 	.word	index@(_Z12flock_kernalPfS_S_S_ii)
	.align		4
        /*000c*/ 	.word	index@(vprintf)
	.align		4
        /*0010*/ 	.word	index@(_Z16updatePos_kernalPfS_S_S_i)
	.align		4
        /*0014*/ 	.word	index@(vprintf)
	.align		4
        /*0018*/ 	.word	0x00000000
	.align		4
        /*001c*/ 	.word	0xfffffffe
	.align		4
        /*0020*/ 	.word	0x00000000
	.align		4
        /*0024*/ 	.word	0xfffffffd
	.align		4
        /*0028*/ 	.word	0x00000000
	.align		4
        /*002c*/ 	.word	0xfffffffc


//--------------------- .nv.constant4             --------------------------
	.section	.nv.constant4,"a",@progbits
	.align	8
	.align		8
.nv.constant4:
        /*0000*/ 	.dword	_ZN34_INTERNAL_1e950ef0_4_k_cu_171b22764cuda3std3__45__cpo5beginE
	.align		8
        /*0008*/ 	.dword	_ZN34_INTERNAL_1e950ef0_4_k_cu_171b22764cuda3std3__45__cpo3endE
	.align		8
        /*0010*/ 	.dword	_ZN34_INTERNAL_1e950ef0_4_k_cu_171b22764cuda3std3__45__cpo6cbeginE
	.align		8
        /*0018*/ 	.dword	_ZN34_INTERNAL_1e950ef0_4_k_cu_171b22764cuda3std3__45__cpo4cendE
	.align		8
        /*0020*/ 	.dword	_ZN34_INTERNAL_1e950ef0_4_k_cu_171b22764cuda3std3__45__cpo6rbeginE
	.align		8
        /*0028*/ 	.dword	_ZN34_INTERNAL_1e950ef0_4_k_cu_171b22764cuda3std3__45__cpo4rendE
	.align		8
        /*0030*/ 	.dword	_ZN34_INTERNAL_1e950ef0_4_k_cu_171b22764cuda3std3__45__cpo7crbeginE
	.align		8
        /*0038*/ 	.dword	_ZN34_INTERNAL_1e950ef0_4_k_cu_171b22764cuda3std3__45__cpo5crendE
	.align		8
        /*0040*/ 	.dword	_ZN34_INTERNAL_1e950ef0_4_k_cu_171b22764cuda3std3__436_GLOBAL__N__1e950ef0_4_k_cu_171b22766ignoreE
	.align		8
        /*0048*/ 	.dword	_ZN34_INTERNAL_1e950ef0_4_k_cu_171b22764cuda3std3__419piecewise_constructE
	.align		8
        /*0050*/ 	.dword	_ZN34_INTERNAL_1e950ef0_4_k_cu_171b22764cuda3std3__48in_placeE
	.align		8
        /*0058*/ 	.dword	_ZN34_INTERNAL_1e950ef0_4_k_cu_171b22764cuda3std3__420unreachable_sentinelE
	.align		8
        /*0060*/ 	.dword	_ZN34_INTERNAL_1e950ef0_4_k_cu_171b22764cuda3std3__47nulloptE
	.align		8
        /*0068*/ 	.dword	_ZN34_INTERNAL_1e950ef0_4_k_cu_171b22764cuda3std3__48unexpectE
	.align		8
        /*0070*/ 	.dword	_ZN34_INTERNAL_1e950ef0_4_k_cu_171b22764cuda3std6ranges3__45__cpo4swapE
	.align		8
        /*0078*/ 	.dword	_ZN34_INTERNAL_1e950ef0_4_k_cu_171b22764cuda3std6ranges3__45__cpo9iter_moveE
	.align		8
        /*0080*/ 	.dword	_ZN34_INTERNAL_1e950ef0_4_k_cu_171b22764cuda3std6ranges3__45__cpo5beginE
	.align		8
        /*0088*/ 	.dword	_ZN34_INTERNAL_1e950ef0_4_k_cu_171b22764cuda3std6ranges3__45__cpo3endE
	.align		8
        /*0090*/ 	.dword	_ZN34_INTERNAL_1e950ef0_4_k_cu_171b22764cuda3std6ranges3__45__cpo6cbeginE
	.align		8
        /*0098*/ 	.dword	_ZN34_INTERNAL_1e950ef0_4_k_cu_171b22764cuda3std6ranges3__45__cpo4cendE
	.align		8
        /*00a0*/ 	.dword	_ZN34_INTERNAL_1e950ef0_4_k_cu_171b22764cuda3std6ranges3__45__cpo7advanceE
	.align		8
        /*00a8*/ 	.dword	_ZN34_INTERNAL_1e950ef0_4_k_cu_171b22764cuda3std6ranges3__45__cpo9iter_swapE
	.align		8
        /*00b0*/ 	.dword	_ZN34_INTERNAL_1e950ef0_4_k_cu_171b22764cuda3std6ranges3__45__cpo4nextE
	.align		8
        /*00b8*/ 	.dword	_ZN34_INTERNAL_1e950ef0_4_k_cu_171b22764cuda3std6ranges3__45__cpo4prevE
	.align		8
        /*00c0*/ 	.dword	_ZN34_INTERNAL_1e950ef0_4_k_cu_171b22764cuda3std6ranges3__45__cpo4dataE
	.align		8
        /*00c8*/ 	.dword	_ZN34_INTERNAL_1e950ef0_4_k_cu_171b22764cuda3std6ranges3__45__cpo5cdataE
	.align		8
        /*00d0*/ 	.dword	_ZN34_INTERNAL_1e950ef0_4_k_cu_171b22764cuda3std6ranges3__45__cpo4sizeE
	.align		8
        /*00d8*/ 	.dword	_ZN34_INTERNAL_1e950ef0_4_k_cu_171b22764cuda3std6ranges3__45__cpo5ssizeE
	.align		8
        /*00e0*/ 	.dword	_ZN34_INTERNAL_1e950ef0_4_k_cu_171b22764cuda3std6ranges3__45__cpo8distanceE
	.align		8
        /*00e8*/ 	.dword	_ZN34_INTERNAL_1e950ef0_4_k_cu_171b22766thrust24THRUST_300001_SM_1000_NS8cuda_cub3parE
	.align		8
        /*00f0*/ 	.dword	_ZN34_INTERNAL_1e950ef0_4_k_cu_171b22766thrust24THRUST_300001_SM_1000_NS8cuda_cub10par_nosyncE
	.align		8
        /*00f8*/ 	.dword	_ZN34_INTERNAL_1e950ef0_4_k_cu_171b22766thrust24THRUST_300001_SM_1000_NS6system6detail10sequential3seqE
	.align		8
        /*0100*/ 	.dword	_ZN34_INTERNAL_1e950ef0_4_k_cu_171b22766thrust24THRUST_300001_SM_1000_NS6system3cpp3parE
	.align		8
        /*0108*/ 	.dword	_ZN34_INTERNAL_1e950ef0_4_k_cu_171b22766thrust24THRUST_300001_SM_1000_NS12placeholders2_1E
	.align		8
        /*0110*/ 	.dword	_ZN34_INTERNAL_1e950ef0_4_k_cu_171b22766thrust24THRUST_300001_SM_1000_NS12placeholders2_2E
	.align		8
        /*0118*/ 	.dword	_ZN34_INTERNAL_1e950ef0_4_k_cu_171b22766thrust24THRUST_300001_SM_1000_NS12placeholders2_3E
	.align		8
        /*0120*/ 	.dword	_ZN34_INTERNAL_1e950ef0_4_k_cu_171b22766thrust24THRUST_300001_SM_1000_NS12placeholders2_4E
	.align		8
        /*0128*/ 	.dword	_ZN34_INTERNAL_1e950ef0_4_k_cu_171b22766thrust24THRUST_300001_SM_1000_NS12placeholders2_5E
	.align		8
        /*0130*/ 	.dword	_ZN34_INTERNAL_1e950ef0_4_k_cu_171b22766thrust24THRUST_300001_SM_1000_NS12placeholders2_6E
	.align		8
        /*0138*/ 	.dword	_ZN34_INTERNAL_1e950ef0_4_k_cu_171b22766thrust24THRUST_300001_SM_1000_NS12placeholders2_7E
	.align		8
        /*0140*/ 	.dword	_ZN34_INTERNAL_1e950ef0_4_k_cu_171b22766thrust24THRUST_300001_SM_1000_NS12placeholders2_8E
	.align		8
        /*0148*/ 	.dword	_ZN34_INTERNAL_1e950ef0_4_k_cu_171b22766thrust24THRUST_300001_SM_1000_NS12placeholders2_9E
	.align		8
        /*0150*/ 	.dword	_ZN34_INTERNAL_1e950ef0_4_k_cu_171b22766thrust24THRUST_300001_SM_1000_NS12placeholders3_10E
	.align		8
        /*0158*/ 	.dword	_ZN34_INTERNAL_1e950ef0_4_k_cu_171b22766thrust24THRUST_300001_SM_1000_NS3seqE
	.align		8
        /*0160*/ 	.dword	_ZN34_INTERNAL_1e950ef0_4_k_cu_171b22766thrust24THRUST_300001_SM_1000_NS6deviceE
	.align		8
        /*0168*/ 	.dword	$str
	.align		8
        /*0170*/ 	.dword	$str$1
	.align		8
        /*0178*/ 	.dword	$str$2
	.align		8
        /*0180*/ 	.dword	$str$4
	.align		8
        /*0188*/ 	.dword	$str$5
	.align		8
        /*0190*/ 	.dword	$str$6
	.align		8
        /*0198*/ 	.dword	vprintf


//--------------------- .text._ZN3cub18CUB_300001_SM_10006detail11EmptyKernelIvEEvv --------------------------
	.section	.text._ZN3cub18CUB_300001_SM_10006detail11EmptyKernelIvEEvv,"ax",@progbits
	.align	128
        .global         _ZN3cub18CUB_300001_SM_10006detail11EmptyKernelIvEEvv
        .type           _ZN3cub18CUB_300001_SM_10006detail11EmptyKernelIvEEvv,@function
        .size           _ZN3cub18CUB_300001_SM_10006detail11EmptyKernelIvEEvv,(.L_x_48 - _ZN3cub18CUB_300001_SM_10006detail11EmptyKernelIvEEvv)
        .other          _ZN3cub18CUB_300001_SM_10006detail11EmptyKernelIvEEvv,@"STO_CUDA_ENTRY STV_DEFAULT"
_ZN3cub18CUB_300001_SM_10006detail11EmptyKernelIvEEvv:
.text._ZN3cub18CUB_300001_SM_10006detail11EmptyKernelIvEEvv:
[----:B------:R-:W-:Y:S01]  /*0000*/  LDC R1, c[0x0][0x37c] ;  /* 0x0000df00ff017b82 */ /* 0x000fe20000000800 */
[----:B------:R-:W-:Y:S05]  /*0010*/  EXIT ;  /* 0x000000000000794d */ /* 0x000fea0003800000 */
.L_x_0:
[----:B------:R-:W-:-:S00]  /*0020*/  BRA `(.L_x_0) ;  /* 0xfffffffc00fc7947 */ /* 0x000fc0000383ffff */
[----:B------:R-:W-:-:S00]  /*0030*/  NOP ;  /* 0x0000000000007918 */ /* 0x000fc00000000000 */
        /* <DEDUP_REMOVED lines=12> */
.L_x_48:


//--------------------- .text._Z12flock_kernalPfS_S_S_ii --------------------------
	.section	.text._Z12flock_kernalPfS_S_S_ii,"ax",@progbits
	.align	128
        .global         _Z12flock_kernalPfS_S_S_ii
        .type           _Z12flock_kernalPfS_S_S_ii,@function
        .size           _Z12flock_kernalPfS_S_S_ii,(.L_x_45 - _Z12flock_kernalPfS_S_S_ii)
        .other          _Z12flock_kernalPfS_S_S_ii,@"STO_CUDA_ENTRY STV_DEFAULT"
_Z12flock_kernalPfS_S_S_ii:
.text._Z12flock_kernalPfS_S_S_ii:
[----:B------:R-:W0:Y:S01]  /*0000*/  LDC R1, c[0x0][0x37c] ;  /* 0x0000df00ff017b82 */ /* 0x000e220000000800 */
[----:B------:R-:W1:Y:S01]  /*0010*/  S2R R0, SR_TID.X ;  /* 0x0000000000007919 */ /* 0x000e620000002100 */
[----:B------:R-:W2:Y:S06]  /*0020*/  LDCU UR7, c[0x0][0x2fc] ;  /* 0x00005f80ff0777ac */ /* 0x000eac0008000800 */
[----:B------:R-:W1:Y:S01]  /*0030*/  S2UR UR8, SR_CTAID.X ;  /* 0x00000000000879c3 */ /* 0x000e620000002500 */
[----:B0-----:R-:W-:Y:S01]  /*0040*/  VIADD R1, R1, 0xffffffe0 ;  /* 0xffffffe001017836 */ /* 0x001fe20000000000 */
[----:B------:R-:W0:Y:S01]  /*0050*/  LDCU UR6, c[0x0][0x2f8] ;  /* 0x00005f00ff0677ac */ /* 0x000e220008000800 */
[----:B------:R-:W-:-:S05]  /*0060*/  UMOV UR4, 0x400 ;  /* 0x0000040000047882 */ /* 0x000fca0000000000 */
[----:B------:R-:W1:Y:S08]  /*0070*/  LDC R3, c[0x0][0x360] ;  /* 0x0000d800ff037b82 */ /* 0x000e700000000800 */
[----:B------:R-:W3:Y:S01]  /*0080*/  LDC.64 R30, c[0x0][0x3a0] ;  /* 0x0000e800ff1e7b82 */ /* 0x000ee20000000a00 */
[----:B0-----:R-:W-:-:S07]  /*0090*/  IADD3 R25, P2, PT, R1, UR6, RZ ;  /* 0x0000000601197c10 */ /* 0x001fce000ff5e0ff */
[----:B------:R-:W0:Y:S01]  /*00a0*/  S2UR UR5, SR_CgaCtaId ;  /* 0x00000000000579c3 */ /* 0x000e220000008800 */
[----:B------:R-:W-:Y:S01]  /*00b0*/  IADD3 RZ, P1, PT, R25, 0x8, RZ ;  /* 0x0000000819ff7810 */ /* 0x000fe20007f3e0ff */
[----:B--2---:R-:W-:-:S05]  /*00c0*/  IMAD.X R24, RZ, RZ, UR7, P2 ;  /* 0x00000007ff187e24 */ /* 0x004fca00090e06ff */
[----:B------:R-:W-:Y:S01]  /*00d0*/  IADD3.X R2, PT, PT, RZ, R24, RZ, P1, !PT ;  /* 0x00000018ff027210 */ /* 0x000fe20000ffe4ff */
[----:B-1----:R-:W-:-:S05]  /*00e0*/  IMAD R3, R3, UR8, R0 ;  /* 0x0000000803037c24 */ /* 0x002fca000f8e0200 */
[----:B---3--:R-:W-:-:S04]  /*00f0*/  ISETP.GE.U32.AND P0, PT, R3, R31, PT ;  /* 0x0000001f0300720c */ /* 0x008fc80003f06070 */
[----:B------:R-:W-:Y:S01]  /*0100*/  ISETP.EQ.OR P0, PT, R3, R30, P0 ;  /* 0x0000001e0300720c */ /* 0x000fe20000702670 */
[----:B0-----:R-:W-:-:S09]  /*0110*/  ULEA UR4, UR5, UR4, 0x18 ;  /* 0x0000000405047291 */ /* 0x001fd2000f8ec0ff */
[----:B------:R-:W-:Y:S03]  /*0120*/  STS [UR4], RZ ;  /* 0x000000ffff007988 */ /* 0x000fe60008000804 */
[----:B------:R-:W-:Y:S05]  /*0130*/  @P0 BRA `(.L_x_1) ;  /* 0x0000000800200947 */ /* 0x000fea0003800000 */
[----:B------:R-:W0:Y:S01]  /*0140*/  LDC.64 R22, c[0x0][0x388] ;  /* 0x0000e200ff167b82 */ /* 0x000e220000000a00 */
[----:B------:R-:W1:Y:S07]  /*0150*/  LDCU.64 UR4, c[0x0][0x358] ;  /* 0x00006b00ff0477ac */ /* 0x000e6e0008000a00 */
[----:B------:R-:W2:Y:S01]  /*0160*/  LDC.64 R28, c[0x0][0x380] ;  /* 0x0000e000ff1c7b82 */ /* 0x000ea20000000a00 */
[----:B0-----:R-:W-:-:S04]  /*0170*/  IMAD.WIDE R18, R30, 0x4, R22 ;  /* 0x000000041e127825 */ /* 0x001fc800078e0216 */
[----:B------:R-:W-:-:S04]  /*0180*/  IMAD.WIDE.U32 R22, R3, 0x4, R22 ;  /* 0x0000000403167825 */ /* 0x000fc800078e0016 */
[--C-:B--2---:R-:W-:Y:S01]  /*0190*/  IMAD.WIDE R30, R30, 0x4, R28.reuse ;  /* 0x000000041e1e7825 */ /* 0x104fe200078e021c */
[----:B-1----:R-:W2:Y:S03]  /*01a0*/  LDG.E R4, desc[UR4][R22.64] ;  /* 0x0000000416047981 */ /* 0x002ea6000c1e1900 */
[----:B------:R-:W-:Y:S01]  /*01b0*/  IMAD.WIDE.U32 R28, R3, 0x4, R28 ;  /* 0x00000004031c7825 */ /* 0x000fe200078e001c */
[----:B------:R-:W3:Y:S04]  /*01c0*/  LDG.E R0, desc[UR4][R30.64] ;  /* 0x000000041e007981 */ /* 0x000ee8000c1e1900 */
[----:B------:R-:W2:Y:S04]  /*01d0*/  LDG.E R3, desc[UR4][R18.64] ;  /* 0x0000000412037981 */ /* 0x000ea8000c1e1900 */
[----:B------:R-:W3:Y:S01]  /*01e0*/  LDG.E R5, desc[UR4][R28.64] ;  /* 0x000000041c057981 */ /* 0x000ee2000c1e1900 */
[----:B------:R-:W-:Y:S01]  /*01f0*/  BSSY.RECONVERGENT B0, `(.L_x_2) ;  /* 0x0000011000007945 */ /* 0x000fe20003800200 */
[----:B--2---:R-:W-:Y:S01]  /*0200*/  FADD R3, R3, -R4 ;  /* 0x8000000403037221 */ /* 0x004fe20000000000 */
[----:B---3--:R-:W-:-:S03]  /*0210*/  FADD R0, R0, -R5 ;  /* 0x8000000500007221 */ /* 0x008fc60000000000 */
[----:B------:R-:W-:-:S04]  /*0220*/  FMUL R3, R3, R3 ;  /* 0x0000000303037220 */ /* 0x000fc80000400000 */
[----:B------:R-:W-:-:S04]  /*0230*/  FFMA R0, R0, R0, R3 ;  /* 0x0000000000007223 */ /* 0x000fc80000000003 */
[----:B------:R-:W-:Y:S01]  /*0240*/  VIADD R4, R0, 0xf3000000 ;  /* 0xf300000000047836 */ /* 0x000fe20000000000 */
[----:B------:R0:W1:Y:S04]  /*0250*/  MUFU.RSQ R3, R0 ;  /* 0x0000000000037308 */ /* 0x0000680000001400 */
[----:B------:R-:W-:-:S13]  /*0260*/  ISETP.GT.U32.AND P0, PT, R4, 0x727fffff, PT ;  /* 0x727fffff0400780c */ /* 0x000fda0003f04070 */
[----:B01----:R-:W-:Y:S05]  /*0270*/  @!P0 BRA `(.L_x_3) ;  /* 0x0000000000108947 */ /* 0x003fea0003800000 */
[----:B------:R-:W-:-:S07]  /*0280*/  MOV R8, 0x2a0 ;  /* 0x000002a000087802 */ /* 0x000fce0000000f00 */
[----:B------:R-:W-:Y:S05]  /*0290*/  CALL.REL.NOINC `($__internal_0_$__cuda_sm20_sqrt_rn_f32_slowpath) ;  /* 0x0000000400d47944 */ /* 0x000fea0003c00000 */
[----:B------:R-:W-:Y:S01]  /*02a0*/  IMAD.MOV.U32 R16, RZ, RZ, R3 ;  /* 0x000000ffff107224 */ /* 0x000fe200078e0003 */
[----:B------:R-:W-:Y:S06]  /*02b0*/  BRA `(.L_x_4) ;  /* 0x0000000000107947 */ /* 0x000fec0003800000 */
.L_x_3:
[----:B------:R-:W-:Y:S01]  /*02c0*/  FMUL.FTZ R5, R0, R3 ;  /* 0x0000000300057220 */ /* 0x000fe20000410000 */
[----:B------:R-:W-:-:S03]  /*02d0*/  FMUL.FTZ R3, R3, 0.5 ;  /* 0x3f00000003037820 */ /* 0x000fc60000410000 */
[----:B------:R-:W-:-:S04]  /*02e0*/  FFMA R0, -R5, R5, R0 ;  /* 0x0000000505007223 */ /* 0x000fc80000000100 */
[----:B------:R-:W-:-:S07]  /*02f0*/  FFMA R16, R0, R3, R5 ;  /* 0x0000000300107223 */ /* 0x000fce0000000005 */
.L_x_4:
[----:B------:R-:W-:Y:S05]  /*0300*/  BSYNC.RECONVERGENT B0 ;  /* 0x0000000000007941 */ /* 0x000fea0003800200 */
.L_x_2:
[----:B------:R-:W0:Y:S01]  /*0310*/  F2F.F64.F32 R16, R16 ;  /* 0x0000001000107310 */ /* 0x000e220000201800 */
[----:B------:R-:W-:Y:S01]  /*0320*/  MOV R8, 0x198 ;  /* 0x0000019800087802 */ /* 0x000fe20000000f00 */
[----:B------:R-:W1:Y:S01]  /*0330*/  LDCU.64 UR4, c[0x4][0x168] ;  /* 0x01002d00ff0477ac */ /* 0x000e620008000a00 */
[----:B------:R-:W-:Y:S01]  /*0340*/  IMAD.MOV.U32 R6, RZ, RZ, R25 ;  /* 0x000000ffff067224 */ /* 0x000fe200078e0019 */
[----:B------:R-:W-:-:S03]  /*0350*/  MOV R7, R24 ;  /* 0x0000001800077202 */ /* 0x000fc60000000f00 */
[----:B------:R-:W2:Y:S01]  /*0360*/  LDC.64 R8, c[0x4][R8] ;  /* 0x0100000008087b82 */ /* 0x000ea20000000a00 */
[----:B0-----:R0:W-:Y:S01]  /*0370*/  STL.64 [R1], R16 ;  /* 0x0000001001007387 */ /* 0x0011e20000100a00 */
[----:B-1----:R-:W-:Y:S01]  /*0380*/  MOV R4, UR4 ;  /* 0x0000000400047c02 */ /* 0x002fe20008000f00 */
[----:B------:R-:W-:-:S07]  /*0390*/  IMAD.U32 R5, RZ, RZ, UR5 ;  /* 0x00000005ff057e24 */ /* 0x000fce000f8e00ff */
[----:B------:R-:W-:-:S07]  /*03a0*/  LEPC R20, `(.L_x_5) ;  /* 0x000000001014794e */ /* 0x000fce0000000000 */
[----:B0-2---:R-:W-:Y:S05]  /*03b0*/  CALL.ABS.NOINC R8 ;  /* 0x0000000008007343 */ /* 0x005fea0003c00000 */
.L_x_5:
[----:B------:R-:W-:Y:S01]  /*03c0*/  MOV R8, 0x198 ;  /* 0x0000019800087802 */ /* 0x000fe20000000f00 */
[----:B------:R0:W-:Y:S01]  /*03d0*/  STL.64 [R1+0x8], R16 ;  /* 0x0000081001007387 */ /* 0x0001e20000100a00 */
[----:B------:R-:W1:Y:S01]  /*03e0*/  LDCU.64 UR4, c[0x4][0x188] ;  /* 0x01003100ff0477ac */ /* 0x000e620008000a00 */
[----:B------:R-:W-:Y:S01]  /*03f0*/  VIADD R26, R25, 0x8 ;  /* 0x00000008191a7836 */ /* 0x000fe20000000000 */
[----:B------:R-:W-:Y:S02]  /*0400*/  MOV R7, R2 ;  /* 0x0000000200077202 */ /* 0x000fe40000000f00 */
[----:B------:R-:W2:Y:S01]  /*0410*/  LDC.64 R8, c[0x4][R8] ;  /* 0x0100000008087b82 */ /* 0x000ea20000000a00 */
[----:B------:R-:W-:Y:S01]  /*0420*/  IMAD.MOV.U32 R6, RZ, RZ, R26 ;  /* 0x000000ffff067224 */ /* 0x000fe200078e001a */
[----:B-1----:R-:W-:Y:S01]  /*0430*/  MOV R4, UR4 ;  /* 0x0000000400047c02 */ /* 0x002fe20008000f00 */
[----:B0-----:R-:W-:-:S07]  /*0440*/  IMAD.U32 R5, RZ, RZ, UR5 ;  /* 0x00000005ff057e24 */ /* 0x001fce000f8e00ff */
[----:B------:R-:W-:-:S07]  /*0450*/  LEPC R20, `(.L_x_6) ;  /* 0x000000001014794e */ /* 0x000fce0000000000 */
[----:B--2---:R-:W-:Y:S05]  /*0460*/  CALL.ABS.NOINC R8 ;  /* 0x0000000008007343 */ /* 0x004fea0003c00000 */
.L_x_6:
[----:B------:R-:W0:Y:S02]  /*0470*/  LDC.64 R16, c[0x0][0x358] ;  /* 0x0000d600ff107b82 */ /* 0x000e240000000a00 */
[C---:B0-----:R-:W-:Y:S02]  /*0480*/  R2UR UR6, R16.reuse ;  /* 0x00000000100672ca */ /* 0x041fe400000e0000 */
[C---:B------:R-:W-:Y:S02]  /*0490*/  R2UR UR7, R17.reuse ;  /* 0x00000000110772ca */ /* 0x040fe400000e0000 */
[C---:B------:R-:W-:Y:S02]  /*04a0*/  R2UR UR10, R16.reuse ;  /* 0x00000000100a72ca */ /* 0x040fe400000e0000 */
[----:B------:R-:W-:Y:S02]  /*04b0*/  R2UR UR11, R17 ;  /* 0x00000000110b72ca */ /* 0x000fe400000e0000 */
[----:B------:R-:W-:-:S02]  /*04c0*/  R2UR UR4, R16 ;  /* 0x00000000100472ca */ /* 0x000fc400000e0000 */
[C---:B------:R-:W-:Y:S02]  /*04d0*/  R2UR UR5, R17.reuse ;  /* 0x00000000110572ca */ /* 0x040fe400000e0000 */
[----:B------:R-:W-:Y:S02]  /*04e0*/  R2UR UR8, R16 ;  /* 0x00000000100872ca */ /* 0x000fe400000e0000 */
[----:B------:R-:W-:Y:S01]  /*04f0*/  R2UR UR9, R17 ;  /* 0x00000000110972ca */ /* 0x000fe200000e0000 */
[----:B------:R-:W2:Y:S04]  /*0500*/  LDG.E R18, desc[UR6][R18.64] ;  /* 0x0000000612127981 */ /* 0x000ea8000c1e1900 */
[----:B------:R-:W2:Y:S04]  /*0510*/  LDG.E R5, desc[UR10][R22.64] ;  /* 0x0000000a16057981 */ /* 0x000ea8000c1e1900 */
[----:B------:R-:W3:Y:S04]  /*0520*/  LDG.E R30, desc[UR4][R30.64] ;  /* 0x000000041e1e7981 */ /* 0x000ee8000c1e1900 */
[----:B------:R-:W3:Y:S01]  /*0530*/  LDG.E R3, desc[UR8][R28.64] ;  /* 0x000000081c037981 */ /* 0x000ee2000c1e1900 */
[----:B------:R-:W-:Y:S01]  /*0540*/  BSSY.RECONVERGENT B0, `(.L_x_7) ;  /* 0x0000011000007945 */ /* 0x000fe20003800200 */
[----:B--2---:R-:W-:-:S04]  /*0550*/  FADD R5, R18, -R5 ;  /* 0x8000000512057221 */ /* 0x004fc80000000000 */
[----:B------:R-:W-:Y:S01]  /*0560*/  FMUL R0, R5, R5 ;  /* 0x0000000505007220 */ /* 0x000fe20000400000 */
[----:B---3--:R-:W-:-:S04]  /*0570*/  FADD R3, R30, -R3 ;  /* 0x800000031e037221 */ /* 0x008fc80000000000 */
[----:B------:R-:W-:-:S04]  /*0580*/  FFMA R0, R3, R3, R0 ;  /* 0x0000000303007223 */ /* 0x000fc80000000000 */
[----:B------:R0:W1:Y:S01]  /*0590*/  MUFU.RSQ R3, R0 ;  /* 0x0000000000037308 */ /* 0x0000620000001400 */
[----:B------:R-:W-:-:S04]  /*05a0*/  IADD3 R4, PT, PT, R0, -0xd000000, RZ ;  /* 0xf300000000047810 */ /* 0x000fc80007ffe0ff */
[----:B------:R-:W-:-:S13]  /*05b0*/  ISETP.GT.U32.AND P0, PT, R4, 0x727fffff, PT ;  /* 0x727fffff0400780c */ /* 0x000fda0003f04070 */
[----:B01----:R-:W-:Y:S05]  /*05c0*/  @!P0 BRA `(.L_x_8) ;  /* 0x0000000000108947 */ /* 0x003fea0003800000 */
[----:B------:R-:W-:-:S07]  /*05d0*/  MOV R8, 0x5f0 ;  /* 0x000005f000087802 */ /* 0x000fce0000000f00 */
[----:B------:R-:W-:Y:S05]  /*05e0*/  CALL.REL.NOINC `($__internal_0_$__cuda_sm20_sqrt_rn_f32_slowpath) ;  /* 0x0000000400007944 */ /* 0x000fea0003c00000 */
[----:B------:R-:W-:Y:S01]  /*05f0*/  IMAD.MOV.U32 R18, RZ, RZ, R3 ;  /* 0x000000ffff127224 */ /* 0x000fe200078e0003 */
[----:B------:R-:W-:Y:S06]  /*0600*/  BRA `(.L_x_9) ;  /* 0x0000000000107947 */ /* 0x000fec0003800000 */
.L_x_8:
[----:B------:R-:W-:Y:S01]  /*0610*/  FMUL.FTZ R5, R0, R3 ;  /* 0x0000000300057220 */ /* 0x000fe20000410000 */
[----:B------:R-:W-:-:S03]  /*0620*/  FMUL.FTZ R3, R3, 0.5 ;  /* 0x3f00000003037820 */ /* 0x000fc60000410000 */
[----:B------:R-:W-:-:S04]  /*0630*/  FFMA R0, -R5, R5, R0 ;  /* 0x0000000505007223 */ /* 0x000fc80000000100 */
[----:B------:R-:W-:-:S07]  /*0640*/  FFMA R18, R0, R3, R5 ;  /* 0x0000000300127223 */ /* 0x000fce0000000005 */
.L_x_9:
[----:B------:R-:W-:Y:S05]  /*0650*/  BSYNC.RECONVERGENT B0 ;  /* 0x0000000000007941 */ /* 0x000fea0003800200 */
.L_x_7:
[----:B------:R-:W0:Y:S01]  /*0660*/  F2F.F64.F32 R18, R18 ;  /* 0x0000001200127310 */ /* 0x000e220000201800 */
[----:B------:R-:W-:Y:S01]  /*0670*/  MOV R27, 0x198 ;  /* 0x00000198001b7802 */ /* 0x000fe20000000f00 */
[----:B------:R-:W1:Y:S01]  /*0680*/  LDCU.64 UR4, c[0x4][0x168] ;  /* 0x01002d00ff0477ac */ /* 0x000e620008000a00 */
[----:B------:R-:W-:Y:S01]  /*0690*/  MOV R6, R25 ;  /* 0x0000001900067202 */ /* 0x000fe20000000f00 */
[----:B------:R-:W-:Y:S01]  /*06a0*/  IMAD.MOV.U32 R7, RZ, RZ, R24 ;  /* 0x000000ffff077224 */ /* 0x000fe200078e0018 */
[----:B------:R2:W3:Y:S01]  /*06b0*/  LDC.64 R8, c[0x4][R27] ;  /* 0x010000001b087b82 */ /* 0x0004e20000000a00 */
[----:B0-----:R2:W-:Y:S01]  /*06c0*/  STL.64 [R1], R18 ;  /* 0x0000001201007387 */ /* 0x0015e20000100a00 */
[----:B-1----:R-:W-:Y:S01]  /*06d0*/  MOV R4, UR4 ;  /* 0x0000000400047c02 */ /* 0x002fe20008000f00 */
[----:B------:R-:W-:-:S07]  /*06e0*/  IMAD.U32 R5, RZ, RZ, UR5 ;  /* 0x00000005ff057e24 */ /* 0x000fce000f8e00ff */
[----:B------:R-:W-:-:S07]  /*06f0*/  LEPC R20, `(.L_x_10) ;  /* 0x000000001014794e */ /* 0x000fce0000000000 */
[----:B--23--:R-:W-:Y:S05]  /*0700*/  CALL.ABS.NOINC R8 ;  /* 0x0000000008007343 */ /* 0x00cfea0003c00000 */
.L_x_10:
[----:B------:R-:W-:Y:S01]  /*0710*/  UMOV UR4, 0x9999999a ;  /* 0x9999999a00047882 */ /* 0x000fe20000000000 */
[----:B------:R-:W-:Y:S02]  /*0720*/  UMOV UR5, 0x3fd99999 ;  /* 0x3fd9999900057882 */ /* 0x000fe40000000000 */
[----:B------:R-:W-:-:S14]  /*0730*/  DSETP.GEU.AND P0, PT, R18, UR4, PT ;  /* 0x0000000412007e2a */ /* 0x000fdc000bf0e000 */
[----:B------:R-:W-:Y:S05]  /*0740*/  @P0 BRA `(.L_x_1) ;  /* 0x00000000009c0947 */ /* 0x000fea0003800000 */
[C---:B------:R-:W-:Y:S02]  /*0750*/  R2UR UR4, R16.reuse ;  /* 0x00000000100472ca */ /* 0x040fe400000e0000 */
[C---:B------:R-:W-:Y:S02]  /*0760*/  R2UR UR5, R17.reuse ;  /* 0x00000000110572ca */ /* 0x040fe400000e0000 */
[----:B------:R-:W-:Y:S02]  /*0770*/  R2UR UR6, R16 ;  /* 0x00000000100672ca */ /* 0x000fe400000e0000 */
[----:B------:R-:W-:-:S09]  /*0780*/  R2UR UR7, R17 ;  /* 0x00000000110772ca */ /* 0x000fd200000e0000 */
[----:B------:R-:W2:Y:S01]  /*0790*/  LDG.E R28, desc[UR4][R28.64] ;  /* 0x000000041c1c7981 */ /* 0x000ea2000c1e1900 */
[----:B------:R0:W1:Y:S01]  /*07a0*/  LDC.64 R12, c[0x4][R27] ;  /* 0x010000001b0c7b82 */ /* 0x0000620000000a00 */
[----:B------:R-:W3:Y:S02]  /*07b0*/  LDCU.64 UR4, c[0x4][0x170] ;  /* 0x01002e00ff0477ac */ /* 0x000ee40008000a00 */
[----:B------:R-:W4:Y:S01]  /*07c0*/  LDG.E R22, desc[UR6][R22.64] ;  /* 0x0000000616167981 */ /* 0x000f22000c1e1900 */
[----:B------:R-:W-:Y:S01]  /*07d0*/  MOV R6, R26 ;  /* 0x0000001a00067202 */ /* 0x000fe20000000f00 */
[----:B------:R-:W-:Y:S01]  /*07e0*/  IMAD.MOV.U32 R7, RZ, RZ, R2 ;  /* 0x000000ffff077224 */ /* 0x000fe200078e0002 */
[----:B---3--:R-:W-:Y:S01]  /*07f0*/  MOV R4, UR4 ;  /* 0x0000000400047c02 */ /* 0x008fe20008000f00 */
[----:B------:R-:W-:Y:S01]  /*0800*/  IMAD.U32 R5, RZ, RZ, UR5 ;  /* 0x00000005ff057e24 */ /* 0x000fe2000f8e00ff */
[----:B--2---:R-:W2:Y:S08]  /*0810*/  F2F.F64.F32 R8, R28 ;  /* 0x0000001c00087310 */ /* 0x004eb00000201800 */
[----:B----4-:R-:W3:Y:S01]  /*0820*/  F2F.F64.F32 R10, R22 ;  /* 0x00000016000a7310 */ /* 0x010ee20000201800 */
[----:B--2---:R0:W-:Y:S04]  /*0830*/  STL.64 [R1+0x8], R8 ;  /* 0x0000080801007387 */ /* 0x0041e80000100a00 */
[----:B-1-3--:R0:W-:Y:S02]  /*0840*/  STL.64 [R1+0x10], R10 ;  /* 0x0000100a01007387 */ /* 0x00a1e40000100a00 */
[----:B------:R-:W-:-:S07]  /*0850*/  LEPC R20, `(.L_x_11) ;  /* 0x000000001014794e */ /* 0x000fce0000000000 */
[----:B0-----:R-:W-:Y:S05]  /*0860*/  CALL.ABS.NOINC R12 ;  /* 0x000000000c007343 */ /* 0x001fea0003c00000 */
.L_x_11:
[----:B------:R0:W-:Y:S01]  /*0870*/  STL.64 [R1+0x8], RZ ;  /* 0x000008ff01007387 */ /* 0x0001e20000100a00 */
[----:B------:R0:W1:Y:S01]  /*0880*/  LDC.64 R8, c[0x4][R27] ;  /* 0x010000001b087b82 */ /* 0x0000620000000a00 */
[----:B------:R-:W2:Y:S01]  /*0890*/  LDCU.64 UR4, c[0x4][0x178] ;  /* 0x01002f00ff0477ac */ /* 0x000ea20008000a00 */
[----:B------:R-:W-:Y:S01]  /*08a0*/  MOV R6, R26 ;  /* 0x0000001a00067202 */ /* 0x000fe20000000f00 */
[----:B------:R0:W-:Y:S01]  /*08b0*/  STL.64 [R1+0x10], RZ ;  /* 0x000010ff01007387 */ /* 0x0001e20000100a00 */
[----:B------:R-:W-:Y:S01]  /*08c0*/  IMAD.MOV.U32 R7, RZ, RZ, R2 ;  /* 0x000000ffff077224 */ /* 0x000fe200078e0002 */
[----:B--2---:R-:W-:Y:S01]  /*08d0*/  MOV R4, UR4 ;  /* 0x0000000400047c02 */ /* 0x004fe20008000f00 */
[----:B0-----:R-:W-:-:S07]  /*08e0*/  IMAD.U32 R5, RZ, RZ, UR5 ;  /* 0x00000005ff057e24 */ /* 0x001fce000f8e00ff */
[----:B------:R-:W-:-:S07]  /*08f0*/  LEPC R20, `(.L_x_12) ;  /* 0x000000001014794e */ /* 0x000fce0000000000 */
[----:B-1----:R-:W-:Y:S05]  /*0900*/  CALL.ABS.NOINC R8 ;  /* 0x0000000008007343 */ /* 0x002fea0003c00000 */
.L_x_12:
[----:B------:R0:W1:Y:S01]  /*0910*/  LDC.64 R2, c[0x4][R27] ;  /* 0x010000001b027b82 */ /* 0x0000620000000a00 */
[----:B------:R-:W2:Y:S01]  /*0920*/  LDCU.64 UR4, c[0x4][0x190] ;  /* 0x01003200ff0477ac */ /* 0x000ea20008000a00 */
[----:B------:R-:W-:Y:S02]  /*0930*/  CS2R R6, SRZ ;  /* 0x0000000000067805 */ /* 0x000fe4000001ff00 */
[----:B--2---:R-:W-:Y:S01]  /*0940*/  MOV R4, UR4 ;  /* 0x0000000400047c02 */ /* 0x004fe20008000f00 */
[----:B0-----:R-:W-:-:S07]  /*0950*/  IMAD.U32 R5, RZ, RZ, UR5 ;  /* 0x00000005ff057e24 */ /* 0x001fce000f8e00ff */
[----:B------:R-:W-:-:S07]  /*0960*/  LEPC R20, `(.L_x_13) ;  /* 0x000000001014794e */ /* 0x000fce0000000000 */
[----:B-1----:R-:W-:Y:S05]  /*0970*/  CALL.ABS.NOINC R2 ;  /* 0x0000000002007343 */ /* 0x002fea0003c00000 */
.L_x_13:
[----:B------:R-:W0:Y:S01]  /*0980*/  S2UR UR5, SR_CgaCtaId ;  /* 0x00000000000579c3 */ /* 0x000e220000008800 */
[----:B------:R-:W-:Y:S02]  /*0990*/  UMOV UR4, 0x400 ;  /* 0x0000040000047882 */ /* 0x000fe40000000000 */
[----:B0-----:R-:W-:-:S09]  /*09a0*/  ULEA UR4, UR5, UR4, 0x18 ;  /* 0x0000000405047291 */ /* 0x001fd2000f8ec0ff */
[----:B------:R-:W-:Y:S03]  /*09b0*/  ATOMS.POPC.INC.32 RZ, [UR4] ;  /* 0x00000000ffff7f8c */ /* 0x000fe6000d800004 */
.L_x_1:
[----:B------:R-:W-:Y:S05]  /*09c0*/  WARPSYNC.ALL ;  /* 0x0000000000007948 */ /* 0x000fea0003800000 */
[----:B------:R-:W-:Y:S06]  /*09d0*/  BAR.SYNC.DEFER_BLOCKING 0x0 ;  /* 0x0000000000007b1d */ /* 0x000fec0000010000 */
[----:B------:R-:W-:Y:S05]  /*09e0*/  EXIT ;  /* 0x000000000000794d */ /* 0x000fea0003800000 */
        .weak           $__internal_0_$__cuda_sm20_sqrt_rn_f32_slowpath
        .type           $__internal_0_$__cuda_sm20_sqrt_rn_f32_slowpath,@function
        .size           $__internal_0_$__cuda_sm20_sqrt_rn_f32_slowpath,(.L_x_45 - $__internal_0_$__cuda_sm20_sqrt_rn_f32_slowpath)
$__internal_0_$__cuda_sm20_sqrt_rn_f32_slowpath:
[----:B------:R-:W-:-:S13]  /*09f0*/  LOP3.LUT P0, RZ, R0, 0x7fffffff, RZ, 0xc0, !PT ;  /* 0x7fffffff00ff7812 */ /* 0x000fda000780c0ff */
[----:B------:R-:W-:Y:S01]  /*0a00*/  @!P0 MOV R3, R0 ;  /* 0x0000000000038202 */ /* 0x000fe20000000f00 */
[----:B------:R-:W-:Y:S06]  /*0a10*/  @!P0 BRA `(.L_x_14) ;  /* 0x0000000000408947 */ /* 0x000fec0003800000 */
[----:B------:R-:W-:-:S13]  /*0a20*/  FSETP.GEU.FTZ.AND P0, PT, R0, RZ, PT ;  /* 0x000000ff0000720b */ /* 0x000fda0003f1e000 */
[----:B------:R-:W-:Y:S01]  /*0a30*/  @!P0 IMAD.MOV.U32 R3, RZ, RZ, 0x7fffffff ;  /* 0x7fffffffff038424 */ /* 0x000fe200078e00ff */
[----:B------:R-:W-:Y:S06]  /*0a40*/  @!P0 BRA `(.L_x_14) ;  /* 0x0000000000348947 */ /* 0x000fec0003800000 */
[----:B------:R-:W-:-:S13]  /*0a50*/  FSETP.GTU.FTZ.AND P0, PT, |R0|, +INF , PT ;  /* 0x7f8000000000780b */ /* 0x000fda0003f1c200 */
[----:B------:R-:W-:Y:S01]  /*0a60*/  @P0 FADD.FTZ R3, R0, 1 ;  /* 0x3f80000000030421 */ /* 0x000fe20000010000 */
[----:B------:R-:W-:Y:S06]  /*0a70*/  @P0 BRA `(.L_x_14) ;  /* 0x0000000000280947 */ /* 0x000fec0003800000 */
[----:B------:R-:W-:-:S13]  /*0a80*/  FSETP.NEU.FTZ.AND P0, PT, |R0|, +INF , PT ;  /* 0x7f8000000000780b */ /* 0x000fda0003f1d200 */
[----:B------:R-:W-:-:S04]  /*0a90*/  @P0 FFMA R4, R0, 1.84467440737095516160e+19, RZ ;  /* 0x5f80000000040823 */ /* 0x000fc800000000ff */
[----:B------:R-:W0:Y:S02]  /*0aa0*/  @P0 MUFU.RSQ R3, R4 ;  /* 0x0000000400030308 */ /* 0x000e240000001400 */
[----:B0-----:R-:W-:Y:S01]  /*0ab0*/  @P0 FMUL.FTZ R5, R4, R3 ;  /* 0x0000000304050220 */ /* 0x001fe20000410000 */
[----:B------:R-:W-:Y:S01]  /*0ac0*/  @P0 FMUL.FTZ R7, R3, 0.5 ;  /* 0x3f00000003070820 */ /* 0x000fe20000410000 */
[----:B------:R-:W-:Y:S02]  /*0ad0*/  @!P0 MOV R3, R0 ;  /* 0x0000000000038202 */ /* 0x000fe40000000f00 */
[----:B------:R-:W-:-:S04]  /*0ae0*/  @P0 FADD.FTZ R6, -R5, -RZ ;  /* 0x800000ff05060221 */ /* 0x000fc80000010100 */
[----:B------:R-:W-:-:S04]  /*0af0*/  @P0 FFMA R6, R5, R6, R4 ;  /* 0x0000000605060223 */ /* 0x000fc80000000004 */
[----:B------:R-:W-:-:S04]  /*0b00*/  @P0 FFMA R6, R6, R7, R5 ;  /* 0x0000000706060223 */ /* 0x000fc80000000005 */
[----:B------:R-:W-:-:S07]  /*0b10*/  @P0 FMUL.FTZ R3, R6, 2.3283064365386962891e-10 ;  /* 0x2f80000006030820 */ /* 0x000fce0000410000 */
.L_x_14:
[----:B------:R-:W-:Y:S02]  /*0b20*/  HFMA2 R5, -RZ, RZ, 0, 0 ;  /* 0x00000000ff057431 */ /* 0x000fe400000001ff */
[----:B------:R-:W-:-:S04]  /*0b30*/  IMAD.MOV.U32 R4, RZ, RZ, R8 ;  /* 0x000000ffff047224 */ /* 0x000fc800078e0008 */
[----:B------:R-:W-:Y:S05]  /*0b40*/  RET.REL.NODEC R4 `(_Z12flock_kernalPfS_S_S_ii) ;  /* 0xfffffff4042c7950 */ /* 0x000fea0003c3ffff */
.L_x_15:
        /* <DEDUP_REMOVED lines=11> */
.L_x_45:


//--------------------- .text._Z15limitVel_kernalfPfS_S_S_i --------------------------
	.section	.text._Z15limitVel_kernalfPfS_S_S_i,"ax",@progbits
	.align	128
        .global         _Z15limitVel_kernalfPfS_S_S_i
        .type           _Z15limitVel_kernalfPfS_S_S_i,@function
        .size           _Z15limitVel_kernalfPfS_S_S_i,(.L_x_47 - _Z15limitVel_kernalfPfS_S_S_i)
        .other          _Z15limitVel_kernalfPfS_S_S_i,@"STO_CUDA_ENTRY STV_DEFAULT"
_Z15limitVel_kernalfPfS_S_S_i:
.text._Z15limitVel_kernalfPfS_S_S_i:
[----:B------:R-:W-:Y:S01]  /*0000*/  LDC R1, c[0x0][0x37c] ;  /* 0x0000df00ff017b82 */ /* 0x000fe20000000800 */
[----:B------:R-:W0:Y:S07]  /*0010*/  S2R R0, SR_TID.X ;  /* 0x0000000000007919 */ /* 0x000e2e0000002100 */
[----:B------:R-:W0:Y:S01]  /*0020*/  S2UR UR4, SR_CTAID.X ;  /* 0x00000000000479c3 */ /* 0x000e220000002500 */
[----:B------:R-:W1:Y:S07]  /*0030*/  LDCU UR5, c[0x0][0x3a8] ;  /* 0x00007500ff0577ac */ /* 0x000e6e0008000800 */
[----:B------:R-:W0:Y:S02]  /*0040*/  LDC R3, c[0x0][0x360] ;  /* 0x0000d800ff037b82 */ /* 0x000e240000000800 */
[----:B0-----:R-:W-:-:S05]  /*0050*/  IMAD R3, R3, UR4, R0 ;  /* 0x0000000403037c24 */ /* 0x001fca000f8e0200 */
[----:B-1----:R-:W-:-:S13]  /*0060*/  ISETP.GE.U32.AND P0, PT, R3, UR5, PT ;  /* 0x0000000503007c0c */ /* 0x002fda000bf06070 */
[----:B------:R-:W-:Y:S05]  /*0070*/  @P0 EXIT ;  /* 0x000000000000094d */ /* 0x000fea0003800000 */
[----:B------:R-:W0:Y:S01]  /*0080*/  LDC.64 R4, c[0x0][0x3a0] ;  /* 0x0000e800ff047b82 */ /* 0x000e220000000a00 */
[----:B------:R-:W1:Y:S07]  /*0090*/  LDCU.64 UR4, c[0x0][0x358] ;  /* 0x00006b00ff0477ac */ /* 0x000e6e0008000a00 */
[----:B------:R-:W2:Y:S01]  /*00a0*/  LDC.64 R6, c[0x0][0x398] ;  /* 0x0000e600ff067b82 */ /* 0x000ea20000000a00 */
[----:B0-----:R-:W-:-:S04]  /*00b0*/  IMAD.WIDE.U32 R4, R3, 0x4, R4 ;  /* 0x0000000403047825 */ /* 0x001fc800078e0004 */
[----:B--2---:R-:W-:Y:S02]  /*00c0*/  IMAD.WIDE.U32 R6, R3, 0x4, R6 ;  /* 0x0000000403067825 */ /* 0x004fe400078e0006 */
[----:B-1----:R-:W2:Y:S04]  /*00d0*/  LDG.E R3, desc[UR4][R4.64] ;  /* 0x0000000404037981 */ /* 0x002ea8000c1e1900 */
[----:B------:R-:W3:Y:S01]  /*00e0*/  LDG.E R0, desc[UR4][R6.64] ;  /* 0x0000000406007981 */ /* 0x000ee2000c1e1900 */
[----:B------:R-:W-:Y:S01]  /*00f0*/  BSSY.RECONVERGENT B0, `(.L_x_16) ;  /* 0x000000f000007945 */ /* 0x000fe20003800200 */
[----:B--2---:R-:W-:-:S04]  /*0100*/  FMUL R9, R3, R3 ;  /* 0x0000000303097220 */ /* 0x004fc80000400000 */
[----:B---3--:R-:W-:-:S04]  /*0110*/  FFMA R2, R0, R3, R9 ;  /* 0x0000000300027223 */ /* 0x008fc80000000009 */
[----:B------:R-:W-:Y:S01]  /*0120*/  VIADD R8, R2, 0xf3000000 ;  /* 0xf300000002087836 */ /* 0x000fe20000000000 */
[----:B------:R0:W1:Y:S04]  /*0130*/  MUFU.RSQ R3, R2 ;  /* 0x0000000200037308 */ /* 0x0000680000001400 */
[----:B------:R-:W-:-:S13]  /*0140*/  ISETP.GT.U32.AND P0, PT, R8, 0x727fffff, PT ;  /* 0x727fffff0800780c */ /* 0x000fda0003f04070 */
[----:B01----:R-:W-:Y:S05]  /*0150*/  @!P0 BRA `(.L_x_17) ;  /* 0x0000000000108947 */ /* 0x003fea0003800000 */
[----:B------:R-:W-:-:S07]  /*0160*/  MOV R12, 0x180 ;  /* 0x00000180000c7802 */ /* 0x000fce0000000f00 */
[----:B------:R-:W-:Y:S05]  /*0170*/  CALL.REL.NOINC `($__internal_1_$__cuda_sm20_sqrt_rn_f32_slowpath) ;  /* 0x0000000000b07944 */ /* 0x000fea0003c00000 */
[----:B------:R-:W-:Y:S01]  /*0180*/  IMAD.MOV.U32 R3, RZ, RZ, R8 ;  /* 0x000000ffff037224 */ /* 0x000fe200078e0008 */
[----:B------:R-:W-:Y:S06]  /*0190*/  BRA `(.L_x_18) ;  /* 0x0000000000107947 */ /* 0x000fec0003800000 */
.L_x_17:
[----:B------:R-:W-:Y:S01]  /*01a0*/  FMUL.FTZ R9, R2, R3 ;  /* 0x0000000302097220 */ /* 0x000fe20000410000 */
[----:B------:R-:W-:-:S03]  /*01b0*/  FMUL.FTZ R3, R3, 0.5 ;  /* 0x3f00000003037820 */ /* 0x000fc60000410000 */
[----:B------:R-:W-:-:S04]  /*01c0*/  FFMA R2, -R9, R9, R2 ;  /* 0x0000000909027223 */ /* 0x000fc80000000102 */
[----:B------:R-:W-:-:S07]  /*01d0*/  FFMA R3, R2, R3, R9 ;  /* 0x0000000302037223 */ /* 0x000fce0000000009 */
.L_x_18:
[----:B------:R-:W-:Y:S05]  /*01e0*/  BSYNC.RECONVERGENT B0 ;  /* 0x0000000000007941 */ /* 0x000fea0003800200 */
.L_x_16:
[----:B------:R-:W0:Y:S02]  /*01f0*/  LDCU UR6, c[0x0][0x380] ;  /* 0x00007000ff0677ac */ /* 0x000e240008000800 */
[----:B0-----:R-:W-:-:S13]  /*0200*/  FSETP.GT.AND P0, PT, R3, UR6, PT ;  /* 0x0000000603007c0b */ /* 0x001fda000bf04000 */
[----:B------:R-:W-:Y:S05]  /*0210*/  @!P0 EXIT ;  /* 0x000000000000894d */ /* 0x000fea0003800000 */
[----:B------:R-:W0:Y:S01]  /*0220*/  MUFU.RCP R2, R3 ;  /* 0x0000000300027308 */ /* 0x000e220000001000 */
[----:B------:R-:W-:Y:S07]  /*0230*/  BSSY.RECONVERGENT B0, `(.L_x_19) ;  /* 0x000000b000007945 */ /* 0x000fee0003800200 */
[----:B------:R-:W1:Y:S01]  /*0240*/  FCHK P0, R0, R3 ;  /* 0x0000000300007302 */ /* 0x000e620000000000 */
[----:B0-----:R-:W-:-:S04]  /*0250*/  FFMA R9, R2, -R3, 1 ;  /* 0x3f80000002097423 */ /* 0x001fc80000000803 */
[----:B------:R-:W-:-:S04]  /*0260*/  FFMA R9, R2, R9, R2 ;  /* 0x0000000902097223 */ /* 0x000fc80000000002 */
[----:B------:R-:W-:-:S04]  /*0270*/  FFMA R2, R0, R9, RZ ;  /* 0x0000000900027223 */ /* 0x000fc800000000ff */
[----:B------:R-:W-:-:S04]  /*0280*/  FFMA R8, R2, -R3, R0 ;  /* 0x8000000302087223 */ /* 0x000fc80000000000 */
[----:B------:R-:W-:Y:S01]  /*0290*/  FFMA R2, R9, R8, R2 ;  /* 0x0000000809027223 */ /* 0x000fe20000000002 */
[----:B-1----:R-:W-:Y:S06]  /*02a0*/  @!P0 BRA `(.L_x_20) ;  /* 0x00000000000c8947 */ /* 0x002fec0003800000 */
[----:B------:R-:W-:-:S07]  /*02b0*/  MOV R2, 0x2d0 ;  /* 0x000002d000027802 */ /* 0x000fce0000000f00 */
[----:B------:R-:W-:Y:S05]  /*02c0*/  CALL.REL.NOINC `($__internal_2_$__cuda_sm3x_div_rn_noftz_f32_slowpath) ;  /* 0x0000000000b87944 */ /* 0x000fea0003c00000 */
[----:B------:R-:W-:-:S07]  /*02d0*/  IMAD.MOV.U32 R2, RZ, RZ, R0 ;  /* 0x000000ffff027224 */ /* 0x000fce00078e0000 */
.L_x_20:
[----:B------:R-:W-:Y:S05]  /*02e0*/  BSYNC.RECONVERGENT B0 ;  /* 0x0000000000007941 */ /* 0x000fea0003800200 */
.L_x_19:
[----:B------:R-:W0:Y:S02]  /*02f0*/  LDCU UR6, c[0x0][0x380] ;  /* 0x00007000ff0677ac */ /* 0x000e240008000800 */
[----:B0-----:R-:W-:-:S05]  /*0300*/  FMUL R9, R2, UR6 ;  /* 0x0000000602097c20 */ /* 0x001fca0008400000 */
[----:B------:R0:W-:Y:S04]  /*0310*/  STG.E desc[UR4][R6.64], R9 ;  /* 0x0000000906007986 */ /* 0x0001e8000c101904 */
[----:B------:R-:W2:Y:S01]  /*0320*/  LDG.E R2, desc[UR4][R4.64] ;  /* 0x0000000404027981 */ /* 0x000ea2000c1e1900 */
[----:B------:R-:W1:Y:S01]  /*0330*/  MUFU.RCP R0, R3 ;  /* 0x0000000300007308 */ /* 0x000e620000001000 */
[----:B------:R-:W-:Y:S01]  /*0340*/  BSSY.RECONVERGENT B0, `(.L_x_21) ;  /* 0x000000b000007945 */ /* 0x000fe20003800200 */
[----:B-1----:R-:W-:-:S04]  /*0350*/  FFMA R11, R0, -R3, 1 ;  /* 0x3f800000000b7423 */ /* 0x002fc80000000803 */
[----:B------:R-:W-:Y:S02]  /*0360*/  FFMA R0, R0, R11, R0 ;  /* 0x0000000b00007223 */ /* 0x000fe40000000000 */
[----:B--2---:R-:W1:Y:S02]  /*0370*/  FCHK P0, R2, R3 ;  /* 0x0000000302007302 */ /* 0x004e640000000000 */
[----:B------:R-:W-:-:S04]  /*0380*/  FFMA R11, R0, R2, RZ ;  /* 0x00000002000b7223 */ /* 0x000fc800000000ff */
[----:B------:R-:W-:-:S04]  /*0390*/  FFMA R8, R11, -R3, R2 ;  /* 0x800000030b087223 */ /* 0x000fc80000000002 */
[----:B------:R-:W-:Y:S01]  /*03a0*/  FFMA R0, R0, R8, R11 ;  /* 0x0000000800007223 */ /* 0x000fe2000000000b */
[----:B01----:R-:W-:Y:S06]  /*03b0*/  @!P0 BRA `(.L_x_22) ;  /* 0x00000000000c8947 */ /* 0x003fec0003800000 */
[----:B------:R-:W-:Y:S02]  /*03c0*/  MOV R0, R2 ;  /* 0x0000000200007202 */ /* 0x000fe40000000f00 */
[----:B------:R-:W-:-:S07]  /*03d0*/  MOV R2, 0x3f0 ;  /* 0x000003f000027802 */ /* 0x000fce0000000f00 */
[----:B------:R-:W-:Y:S05]  /*03e0*/  CALL.REL.NOINC `($__internal_2_$__cuda_sm3x_div_rn_noftz_f32_slowpath) ;  /* 0x0000000000707944 */ /* 0x000fea0003c00000 */
.L_x_22:
[----:B------:R-:W-:Y:S05]  /*03f0*/  BSYNC.RECONVERGENT B0 ;  /* 0x0000000000007941 */ /* 0x000fea0003800200 */
.L_x_21:
[----:B------:R-:W0:Y:S02]  /*0400*/  LDCU UR6, c[0x0][0x380] ;  /* 0x00007000ff0677ac */ /* 0x000e240008000800 */
[----:B0-----:R-:W-:-:S05]  /*0410*/  FMUL R3, R0, UR6 ;  /* 0x0000000600037c20 */ /* 0x001fca0008400000 */
[----:B------:R-:W-:Y:S01]  /*0420*/  STG.E desc[UR4][R4.64], R3 ;  /* 0x0000000304007986 */ /* 0x000fe2000c101904 */
[----:B------:R-:W-:Y:S05]  /*0430*/  EXIT ;  /* 0x000000000000794d */ /* 0x000fea0003800000 */
        .weak           $__internal_1_$__cuda_sm20_sqrt_rn_f32_slowpath
        .type           $__internal_1_$__cuda_sm20_sqrt_rn_f32_slowpath,@function
        .size           $__internal_1_$__cuda_sm20_sqrt_rn_f32_slowpath,($__internal_2_$__cuda_sm3x_div_rn_noftz_f32_slowpath - $__internal_1_$__cuda_sm20_sqrt_rn_f32_slowpath)
$__internal_1_$__cuda_sm20_sqrt_rn_f32_slowpath:
[----:B------:R-:W-:-:S13]  /*0440*/  LOP3.LUT P0, RZ, R2, 0x7fffffff, RZ, 0xc0, !PT ;  /* 0x7fffffff02ff7812 */ /* 0x000fda000780c0ff */
[----:B------:R-:W-:Y:S01]  /*0450*/  @!P0 IMAD.MOV.U32 R3, RZ, RZ, R2 ;  /* 0x000000ffff038224 */ /* 0x000fe200078e0002 */
        /* <DEDUP_REMOVED lines=12> */
[----:B------:R-:W-:Y:S02]  /*0520*/  @!P0 IMAD.MOV.U32 R3, RZ, RZ, R2 ;  /* 0x000000ffff038224 */ /* 0x000fe400078e0002 */
[----:B------:R-:W-:-:S04]  /*0530*/  @P0 FADD.FTZ R10, -R9, -RZ ;  /* 0x800000ff090a0221 */ /* 0x000fc80000010100 */
[----:B------:R-:W-:-:S04]  /*0540*/  @P0 FFMA R10, R9, R10, R8 ;  /* 0x0000000a090a0223 */ /* 0x000fc80000000008 */
[----:B------:R-:W-:-:S04]  /*0550*/  @P0 FFMA R10, R10, R11, R9 ;  /* 0x0000000b0a0a0223 */ /* 0x000fc80000000009 */
[----:B------:R-:W-:-:S07]  /*0560*/  @P0 FMUL.FTZ R3, R10, 2.3283064365386962891e-10 ;  /* 0x2f8000000a030820 */ /* 0x000fce0000410000 */
.L_x_23:
[----:B------:R-:W-:Y:S01]  /*0570*/  MOV R8, R3 ;  /* 0x0000000300087202 */ /* 0x000fe20000000f00 */
[----:B------:R-:W-:Y:S02]  /*0580*/  IMAD.MOV.U32 R2, RZ, RZ, R12 ;  /* 0x000000ffff027224 */ /* 0x000fe400078e000c */
[----:B------:R-:W-:-:S04]  /*0590*/  IMAD.MOV.U32 R3, RZ, RZ, 0x0 ;  /* 0x00000000ff037424 */ /* 0x000fc800078e00ff */
[----:B------:R-:W-:Y:S05]  /*05a0*/  RET.REL.NODEC R2 `(_Z15limitVel_kernalfPfS_S_S_i) ;  /* 0xfffffff802947950 */ /* 0x000fea0003c3ffff */
        .weak           $__internal_2_$__cuda_sm3x_div_rn_noftz_f32_slowpath
        .type           $__internal_2_$__cuda_sm3x_div_rn_noftz_f32_slowpath,@function
        .size           $__internal_2_$__cuda_sm3x_div_rn_noftz_f32_slowpath,(.L_x_47 - $__internal_2_$__cuda_sm3x_div_rn_noftz_f32_slowpath)
$__internal_2_$__cuda_sm3x_div_rn_noftz_f32_slowpath:
[--C-:B------:R-:W-:Y:S01]  /*05b0*/  SHF.R.U32.HI R9, RZ, 0x17, R3.reuse ;  /* 0x00000017ff097819 */ /* 0x100fe20000011603 */
[----:B------:R-:W-:Y:S01]  /*05c0*/  BSSY.RECONVERGENT B1, `(.L_x_24) ;  /* 0x0000063000017945 */ /* 0x000fe20003800200 */
[----:B------:R-:W-:Y:S02]  /*05d0*/  SHF.R.U32.HI R8, RZ, 0x17, R0 ;  /* 0x00000017ff087819 */ /* 0x000fe40000011600 */
[----:B------:R-:W-:Y:S01]  /*05e0*/  LOP3.LUT R14, R9, 0xff, RZ, 0xc0, !PT ;  /* 0x000000ff090e7812 */ /* 0x000fe200078ec0ff */
[----:B------:R-:W-:Y:S01]  /*05f0*/  IMAD.MOV.U32 R9, RZ, RZ, R3 ;  /* 0x000000ffff097224 */ /* 0x000fe200078e0003 */
[----:B------:R-:W-:-:S03]  /*0600*/  LOP3.LUT R12, R8, 0xff, RZ, 0xc0, !PT ;  /* 0x000000ff080c7812 */ /* 0x000fc600078ec0ff */
[----:B------:R-:W-:Y:S01]  /*0610*/  VIADD R11, R14, 0xffffffff ;  /* 0xffffffff0e0b7836 */ /* 0x000fe20000000000 */
[----:B------:R-:W-:-:S04]  /*0620*/  IADD3 R10, PT, PT, R12, -0x1, RZ ;  /* 0xffffffff0c0a7810 */ /* 0x000fc80007ffe0ff */
[----:B------:R-:W-:-:S04]  /*0630*/  ISETP.GT.U32.AND P0, PT, R11, 0xfd, PT ;  /* 0x000000fd0b00780c */ /* 0x000fc80003f04070 */
[----:B------:R-:W-:-:S13]  /*0640*/  ISETP.GT.U32.OR P0, PT, R10, 0xfd, P0 ;  /* 0x000000fd0a00780c */ /* 0x000fda0000704470 */
[----:B------:R-:W-:Y:S01]  /*0650*/  @!P0 IMAD.MOV.U32 R8, RZ, RZ, RZ ;  /* 0x000000ffff088224 */ /* 0x000fe200078e00ff */
[----:B------:R-:W-:Y:S06]  /*0660*/  @!P0 BRA `(.L_x_25) ;  /* 0x00000000005c8947 */ /* 0x000fec0003800000 */
[----:B------:R-:W-:Y:S02]  /*0670*/  FSETP.GTU.FTZ.AND P0, PT, |R0|, +INF , PT ;  /* 0x7f8000000000780b */ /* 0x000fe40003f1c200 */
[----:B------:R-:W-:-:S04]  /*0680*/  FSETP.GTU.FTZ.AND P1, PT, |R3|, +INF , PT ;  /* 0x7f8000000300780b */ /* 0x000fc80003f3c200 */
[----:B------:R-:W-:-:S13]  /*0690*/  PLOP3.LUT P0, PT, P0, P1, PT, 0xf8, 0x8f ;  /* 0x00000000008f781c */ /* 0x000fda0000703f70 */
[----:B------:R-:W-:Y:S05]  /*06a0*/  @P0 BRA `(.L_x_26) ;  /* 0x00000004004c0947 */ /* 0x000fea0003800000 */
[----:B------:R-:W-:-:S13]  /*06b0*/  LOP3.LUT P0, RZ, R9, 0x7fffffff, R0, 0xc8, !PT ;  /* 0x7fffffff09ff7812 */ /* 0x000fda000780c800 */
[----:B------:R-:W-:Y:S05]  /*06c0*/  @!P0 BRA `(.L_x_27) ;  /* 0x00000004003c8947 */ /* 0x000fea0003800000 */
[C---:B------:R-:W-:Y:S02]  /*06d0*/  FSETP.NEU.FTZ.AND P2, PT, |R0|.reuse, +INF , PT ;  /* 0x7f8000000000780b */ /* 0x040fe40003f5d200 */
[----:B------:R-:W-:Y:S02]  /*06e0*/  FSETP.NEU.FTZ.AND P1, PT, |R3|, +INF , PT ;  /* 0x7f8000000300780b */ /* 0x000fe40003f3d200 */
[----:B------:R-:W-:-:S11]  /*06f0*/  FSETP.NEU.FTZ.AND P0, PT, |R0|, +INF , PT ;  /* 0x7f8000000000780b */ /* 0x000fd60003f1d200 */
[----:B------:R-:W-:Y:S05]  /*0700*/  @!P1 BRA !P2, `(.L_x_27) ;  /* 0x00000004002c9947 */ /* 0x000fea0005000000 */
[----:B------:R-:W-:-:S04]  /*0710*/  LOP3.LUT P2, RZ, R0, 0x7fffffff, RZ, 0xc0, !PT ;  /* 0x7fffffff00ff7812 */ /* 0x000fc8000784c0ff */
[----:B------:R-:W-:-:S13]  /*0720*/  PLOP3.LUT P1, PT, P1, P2, PT, 0x2f, 0xf2 ;  /* 0x0000000000f2781c */ /* 0x000fda0000f24577 */
[----:B------:R-:W-:Y:S05]  /*0730*/  @P1 BRA `(.L_x_28) ;  /* 0x0000000400181947 */ /* 0x000fea0003800000 */
[----:B------:R-:W-:-:S04]  /*0740*/  LOP3.LUT P1, RZ, R9, 0x7fffffff, RZ, 0xc0, !PT ;  /* 0x7fffffff09ff7812 */ /* 0x000fc8000782c0ff */
[----:B------:R-:W-:-:S13]  /*0750*/  PLOP3.LUT P0, PT, P0, P1, PT, 0x2f, 0xf2 ;  /* 0x0000000000f2781c */ /* 0x000fda0000702577 */
[----:B------:R-:W-:Y:S05]  /*0760*/  @P0 BRA `(.L_x_29) ;  /* 0x0000000400000947 */ /* 0x000fea0003800000 */
[----:B------:R-:W-:Y:S02]  /*0770*/  ISETP.GE.AND P0, PT, R10, RZ, PT ;  /* 0x000000ff0a00720c */ /* 0x000fe40003f06270 */
[----:B------:R-:W-:-:S11]  /*0780*/  ISETP.GE.AND P1, PT, R11, RZ, PT ;  /* 0x000000ff0b00720c */ /* 0x000fd60003f26270 */
[----:B------:R-:W-:Y:S01]  /*0790*/  @P0 MOV R8, RZ ;  /* 0x000000ff00080202 */ /* 0x000fe20000000f00 */
[----:B------:R-:W-:Y:S02]  /*07a0*/  @!P0 IMAD.MOV.U32 R8, RZ, RZ, -0x40 ;  /* 0xffffffc0ff088424 */ /* 0x000fe400078e00ff */
[----:B------:R-:W-:Y:S01]  /*07b0*/  @!P0 FFMA R0, R0, 1.84467440737095516160e+19, RZ ;  /* 0x5f80000000008823 */ /* 0x000fe200000000ff */
[----:B------:R-:W-:Y:S01]  /*07c0*/  @!P1 FFMA R9, R3, 1.84467440737095516160e+19, RZ ;  /* 0x5f80000003099823 */ /* 0x000fe200000000ff */
[----:B------:R-:W-:-:S07]  /*07d0*/  @!P1 VIADD R8, R8, 0x40 ;  /* 0x0000004008089836 */ /* 0x000fce0000000000 */
.L_x_25:
[----:B------:R-:W-:Y:S01]  /*07e0*/  LEA R10, R14, 0xc0800000, 0x17 ;  /* 0xc08000000e0a7811 */ /* 0x000fe200078eb8ff */
[----:B------:R-:W-:Y:S03]  /*07f0*/  BSSY.RECONVERGENT B2, `(.L_x_30) ;  /* 0x0000036000027945 */ /* 0x000fe60003800200 */
[----:B------:R-:W-:Y:S01]  /*0800*/  IADD3 R10, PT, PT, -R10, R9, RZ ;  /* 0x000000090a0a7210 */ /* 0x000fe20007ffe1ff */
[----:B------:R-:W-:-:S03]  /*0810*/  VIADD R9, R12, 0xffffff81 ;  /* 0xffffff810c097836 */ /* 0x000fc60000000000 */
[----:B------:R-:W0:Y:S01]  /*0820*/  MUFU.RCP R11, R10 ;  /* 0x0000000a000b7308 */ /* 0x000e220000001000 */
[----:B------:R-:W-:Y:S01]  /*0830*/  FADD.FTZ R13, -R10, -RZ ;  /* 0x800000ff0a0d7221 */ /* 0x000fe20000010100 */
[----:B------:R-:W-:-:S03]  /*0840*/  IMAD R0, R9, -0x800000, R0 ;  /* 0xff80000009007824 */ /* 0x000fc600078e0200 */
[----:B0-----:R-:W-:-:S04]  /*0850*/  FFMA R12, R11, R13, 1 ;  /* 0x3f8000000b0c7423 */ /* 0x001fc8000000000d */
[----:B------:R-:W-:-:S04]  /*0860*/  FFMA R16, R11, R12, R11 ;  /* 0x0000000c0b107223 */ /* 0x000fc8000000000b */
[----:B------:R-:W-:-:S04]  /*0870*/  FFMA R11, R0, R16, RZ ;  /* 0x00000010000b7223 */ /* 0x000fc800000000ff */
[----:B------:R-:W-:-:S04]  /*0880*/  FFMA R12, R13, R11, R0 ;  /* 0x0000000b0d0c7223 */ /* 0x000fc80000000000 */
[----:B------:R-:W-:Y:S01]  /*0890*/  FFMA R15, R16, R12, R11 ;  /* 0x0000000c100f7223 */ /* 0x000fe2000000000b */
[----:B------:R-:W-:-:S03]  /*08a0*/  IADD3 R11, PT, PT, R9, 0x7f, -R14 ;  /* 0x0000007f090b7810 */ /* 0x000fc60007ffe80e */
[----:B------:R-:W-:Y:S02]  /*08b0*/  FFMA R12, R13, R15, R0 ;  /* 0x0000000f0d0c7223 */ /* 0x000fe40000000000 */
[----:B------:R-:W-:Y:S02]  /*08c0*/  IMAD.IADD R11, R11, 0x1, R8 ;  /* 0x000000010b0b7824 */ /* 0x000fe400078e0208 */
[----:B------:R-:W-:-:S05]  /*08d0*/  FFMA R0, R16, R12, R15 ;  /* 0x0000000c10007223 */ /* 0x000fca000000000f */
[----:B------:R-:W-:-:S04]  /*08e0*/  SHF.R.U32.HI R9, RZ, 0x17, R0 ;  /* 0x00000017ff097819 */ /* 0x000fc80000011600 */
[----:B------:R-:W-:-:S04]  /*08f0*/  LOP3.LUT R9, R9, 0xff, RZ, 0xc0, !PT ;  /* 0x000000ff09097812 */ /* 0x000fc800078ec0ff */
[----:B------:R-:W-:-:S05]  /*0900*/  IADD3 R13, PT, PT, R9, R11, RZ ;  /* 0x0000000b090d7210 */ /* 0x000fca0007ffe0ff */
[----:B------:R-:W-:-:S05]  /*0910*/  VIADD R8, R13, 0xffffffff ;  /* 0xffffffff0d087836 */ /* 0x000fca0000000000 */
[----:B------:R-:W-:-:S13]  /*0920*/  ISETP.GE.U32.AND P0, PT, R8, 0xfe, PT ;  /* 0x000000fe0800780c */ /* 0x000fda0003f06070 */
[----:B------:R-:W-:Y:S05]  /*0930*/  @!P0 BRA `(.L_x_31) ;  /* 0x0000000000808947 */ /* 0x000fea0003800000 */
[----:B------:R-:W-:-:S13]  /*0940*/  ISETP.GT.AND P0, PT, R13, 0xfe, PT ;  /* 0x000000fe0d00780c */ /* 0x000fda0003f04270 */
[----:B------:R-:W-:Y:S05]  /*0950*/  @P0 BRA `(.L_x_32) ;  /* 0x00000000006c0947 */ /* 0x000fea0003800000 */
[----:B------:R-:W-:-:S13]  /*0960*/  ISETP.GE.AND P0, PT, R13, 0x1, PT ;  /* 0x000000010d00780c */ /* 0x000fda0003f06270 */
[----:B------:R-:W-:Y:S05]  /*0970*/  @P0 BRA `(.L_x_33) ;  /* 0x0000000000740947 */ /* 0x000fea0003800000 */
[----:B------:R-:W-:Y:S02]  /*0980*/  ISETP.GE.AND P0, PT, R13, -0x18, PT ;  /* 0xffffffe80d00780c */ /* 0x000fe40003f06270 */
[----:B------:R-:W-:-:S11]  /*0990*/  LOP3.LUT R0, R0, 0x80000000, RZ, 0xc0, !PT ;  /* 0x8000000000007812 */ /* 0x000fd600078ec0ff */
[----:B------:R-:W-:Y:S05]  /*09a0*/  @!P0 BRA `(.L_x_33) ;  /* 0x0000000000688947 */ /* 0x000fea0003800000 */
[CCC-:B------:R-:W-:Y:S01]  /*09b0*/  FFMA.RZ R8, R16.reuse, R12.reuse, R15.reuse ;  /* 0x0000000c10087223 */ /* 0x1c0fe2000000c00f */
[C---:B------:R-:W-:Y:S02]  /*09c0*/  VIADD R11, R13.reuse, 0x20 ;  /* 0x000000200d0b7836 */ /* 0x040fe40000000000 */
[-CC-:B------:R-:W-:Y:S01]  /*09d0*/  FFMA.RM R9, R16, R12.reuse, R15.reuse ;  /* 0x0000000c10097223 */ /* 0x180fe2000000400f */
[C---:B------:R-:W-:Y:S02]  /*09e0*/  ISETP.NE.AND P2, PT, R13.reuse, RZ, PT ;  /* 0x000000ff0d00720c */ /* 0x040fe40003f45270 */
[----:B------:R-:W-:Y:S01]  /*09f0*/  LOP3.LUT R10, R8, 0x7fffff, RZ, 0xc0, !PT ;  /* 0x007fffff080a7812 */ /* 0x000fe200078ec0ff */
[----:B------:R-:W-:Y:S01]  /*0a00*/  FFMA.RP R8, R16, R12, R15 ;  /* 0x0000000c10087223 */ /* 0x000fe2000000800f */
[----:B------:R-:W-:Y:S02]  /*0a10*/  ISETP.NE.AND P1, PT, R13, RZ, PT ;  /* 0x000000ff0d00720c */ /* 0x000fe40003f25270 */
[----:B------:R-:W-:-:S02]  /*0a20*/  LOP3.LUT R10, R10, 0x800000, RZ, 0xfc, !PT ;  /* 0x008000000a0a7812 */ /* 0x000fc400078efcff */
[----:B------:R-:W-:Y:S02]  /*0a30*/  IADD3 R12, PT, PT, -R13, RZ, RZ ;  /* 0x000000ff0d0c7210 */ /* 0x000fe40007ffe1ff */
[----:B------:R-:W-:Y:S02]  /*0a40*/  SHF.L.U32 R11, R10, R11, RZ ;  /* 0x0000000b0a0b7219 */ /* 0x000fe400000006ff */
[----:B------:R-:W-:Y:S02]  /*0a50*/  FSETP.NEU.FTZ.AND P0, PT, R8, R9, PT ;  /* 0x000000090800720b */ /* 0x000fe40003f1d000 */
[----:B------:R-:W-:Y:S02]  /*0a60*/  SEL R9, R12, RZ, P2 ;  /* 0x000000ff0c097207 */ /* 0x000fe40001000000 */
[----:B------:R-:W-:Y:S02]  /*0a70*/  ISETP.NE.AND P1, PT, R11, RZ, P1 ;  /* 0x000000ff0b00720c */ /* 0x000fe40000f25270 */
[----:B------:R-:W-:-:S02]  /*0a80*/  SHF.R.U32.HI R9, RZ, R9, R10 ;  /* 0x00000009ff097219 */ /* 0x000fc4000001160a */
[----:B------:R-:W-:Y:S02]  /*0a90*/  PLOP3.LUT P0, PT, P0, P1, PT, 0xf8, 0x8f ;  /* 0x00000000008f781c */ /* 0x000fe40000703f70 */
[----:B------:R-:W-:Y:S02]  /*0aa0*/  SHF.R.U32.HI R11, RZ, 0x1, R9 ;  /* 0x00000001ff0b7819 */ /* 0x000fe40000011609 */
[----:B------:R-:W-:-:S04]  /*0ab0*/  SEL R8, RZ, 0x1, !P0 ;  /* 0x00000001ff087807 */ /* 0x000fc80004000000 */
[----:B------:R-:W-:-:S04]  /*0ac0*/  LOP3.LUT R8, R8, 0x1, R11, 0xf8, !PT ;  /* 0x0000000108087812 */ /* 0x000fc800078ef80b */
[----:B------:R-:W-:-:S05]  /*0ad0*/  LOP3.LUT R8, R8, R9, RZ, 0xc0, !PT ;  /* 0x0000000908087212 */ /* 0x000fca00078ec0ff */
[----:B------:R-:W-:-:S05]  /*0ae0*/  IMAD.IADD R11, R11, 0x1, R8 ;  /* 0x000000010b0b7824 */ /* 0x000fca00078e0208 */
[----:B------:R-:W-:Y:S01]  /*0af0*/  LOP3.LUT R0, R11, R0, RZ, 0xfc, !PT ;  /* 0x000000000b007212 */ /* 0x000fe200078efcff */
[----:B------:R-:W-:Y:S06]  /*0b00*/  BRA `(.L_x_33) ;  /* 0x0000000000107947 */ /* 0x000fec0003800000 */
.L_x_32:
[----:B------:R-:W-:-:S04]  /*0b10*/  LOP3.LUT R0, R0, 0x80000000, RZ, 0xc0, !PT ;  /* 0x8000000000007812 */ /* 0x000fc800078ec0ff */
[----:B------:R-:W-:Y:S01]  /*0b20*/  LOP3.LUT R0, R0, 0x7f800000, RZ, 0xfc, !PT ;  /* 0x7f80000000007812 */ /* 0x000fe200078efcff */
[----:B------:R-:W-:Y:S06]  /*0b30*/  BRA `(.L_x_33) ;  /* 0x0000000000047947 */ /* 0x000fec0003800000 */
.L_x_31:
[----:B------:R-:W-:-:S07]  /*0b40*/  IMAD R0, R11, 0x800000, R0 ;  /* 0x008000000b007824 */ /* 0x000fce00078e0200 */
.L_x_33:
[----:B------:R-:W-:Y:S05]  /*0b50*/  BSYNC.RECONVERGENT B2 ;  /* 0x0000000000027941 */ /* 0x000fea0003800200 */
.L_x_30:
[----:B------:R-:W-:Y:S05]  /*0b60*/  BRA `(.L_x_34) ;  /* 0x0000000000207947 */ /* 0x000fea0003800000 */
.L_x_29:
[----:B------:R-:W-:-:S04]  /*0b70*/  LOP3.LUT R0, R9, 0x80000000, R0, 0x48, !PT ;  /* 0x8000000009007812 */ /* 0x000fc800078e4800 */
[----:B------:R-:W-:Y:S01]  /*0b80*/  LOP3.LUT R0, R0, 0x7f800000, RZ, 0xfc, !PT ;  /* 0x7f80000000007812 */ /* 0x000fe200078efcff */
[----:B------:R-:W-:Y:S06]  /*0b90*/  BRA `(.L_x_34) ;  /* 0x0000000000147947 */ /* 0x000fec0003800000 */
.L_x_28:
[----:B------:R-:W-:Y:S01]  /*0ba0*/  LOP3.LUT R0, R9, 0x80000000, R0, 0x48, !PT ;  /* 0x8000000009007812 */ /* 0x000fe200078e4800 */
[----:B------:R-:W-:Y:S06]  /*0bb0*/  BRA `(.L_x_34) ;  /* 0x00000000000c7947 */ /* 0x000fec0003800000 */
.L_x_27:
[----:B------:R-:W0:Y:S01]  /*0bc0*/  MUFU.RSQ R0, -QNAN ;  /* 0xffc0000000007908 */ /* 0x000e220000001400 */
[----:B------:R-:W-:Y:S05]  /*0bd0*/  BRA `(.L_x_34) ;  /* 0x0000000000047947 */ /* 0x000fea0003800000 */
.L_x_26:
[----:B------:R-:W-:-:S07]  /*0be0*/  FADD.FTZ R0, R0, R3 ;  /* 0x0000000300007221 */ /* 0x000fce0000010000 */
.L_x_34:
[----:B------:R-:W-:Y:S05]  /*0bf0*/  BSYNC.RECONVERGENT B1 ;  /* 0x0000000000017941 */ /* 0x000fea0003800200 */
.L_x_24:
[----:B------:R-:W-:Y:S01]  /*0c00*/  MOV R8, R2 ;  /* 0x0000000200087202 */ /* 0x000fe20000000f00 */
[----:B------:R-:W-:-:S04]  /*0c10*/  IMAD.MOV.U32 R9, RZ, RZ, 0x0 ;  /* 0x00000000ff097424 */ /* 0x000fc800078e00ff */
[----:B0-----:R-:W-:Y:S05]  /*0c20*/  RET.REL.NODEC R8 `(_Z15limitVel_kernalfPfS_S_S_i) ;  /* 0xfffffff008f47950 */ /* 0x001fea0003c3ffff */
.L_x_35:
        /* <DEDUP_REMOVED lines=13> */
.L_x_47:


//--------------------- .text._Z16updatePos_kernalPfS_S_S_i --------------------------
	.section	.text._Z16updatePos_kernalPfS_S_S_i,"ax",@progbits
	.align	128
        .global         _Z16updatePos_kernalPfS_S_S_i
        .type           _Z16updatePos_kernalPfS_S_S_i,@function
        .size           _Z16updatePos_kernalPfS_S_S_i,(.L_x_51 - _Z16updatePos_kernalPfS_S_S_i)
        .other          _Z16updatePos_kernalPfS_S_S_i,@"STO_CUDA_ENTRY STV_DEFAULT"
_Z16updatePos_kernalPfS_S_S_i:
.text._Z16updatePos_kernalPfS_S_S_i:
[----:B------:R-:W0:Y:S01]  /*0000*/  LDC R1, c[0x0][0x37c] ;  /* 0x0000df00ff017b82 */ /* 0x000e220000000800 */
[----:B------:R-:W1:Y:S01]  /*0010*/  S2R R3, SR_TID.X ;  /* 0x0000000000037919 */ /* 0x000e620000002100 */
[----:B------:R-:W2:Y:S06]  /*0020*/  LDCU UR5, c[0x0][0x2fc] ;  /* 0x00005f80ff0577ac */ /* 0x000eac0008000800 */
[----:B------:R-:W1:Y:S01]  /*0030*/  S2UR UR6, SR_CTAID.X ;  /* 0x00000000000679c3 */ /* 0x000e620000002500 */
[----:B0-----:R-:W-:Y:S01]  /*0040*/  IADD3 R1, PT, PT, R1, -0x8, RZ ;  /* 0xfffffff801017810 */ /* 0x001fe20007ffe0ff */
[----:B------:R-:W0:Y:S01]  /*0050*/  LDCU UR7, c[0x0][0x3a0] ;  /* 0x00007400ff0777ac */ /* 0x000e220008000800 */
[----:B------:R-:W3:Y:S05]  /*0060*/  LDCU UR4, c[0x0][0x2f8] ;  /* 0x00005f00ff0477ac */ /* 0x000eea0008000800 */
[----:B------:R-:W1:Y:S01]  /*0070*/  LDC R2, c[0x0][0x360] ;  /* 0x0000d800ff027b82 */ /* 0x000e620000000800 */
[----:B---3--:R-:W-:-:S04]  /*0080*/  IADD3 R6, P1, PT, R1, UR4, RZ ;  /* 0x0000000401067c10 */ /* 0x008fc8000ff3e0ff */
[----:B--2---:R-:W-:Y:S01]  /*0090*/  IADD3.X R7, PT, PT, RZ, UR5, RZ, P1, !PT ;  /* 0x00000005ff077c10 */ /* 0x004fe20008ffe4ff */
[----:B-1----:R-:W-:-:S05]  /*00a0*/  IMAD R2, R2, UR6, R3 ;  /* 0x0000000602027c24 */ /* 0x002fca000f8e0203 */
[----:B0-----:R-:W-:-:S13]  /*00b0*/  ISETP.GE.U32.AND P0, PT, R2, UR7, PT ;  /* 0x0000000702007c0c */ /* 0x001fda000bf06070 */
[----:B------:R-:W-:Y:S05]  /*00c0*/  @P0 EXIT ;  /* 0x000000000000094d */ /* 0x000fea0003800000 */
[----:B------:R-:W-:Y:S01]  /*00d0*/  MOV R0, 0x198 ;  /* 0x0000019800007802 */ /* 0x000fe20000000f00 */
[----:B------:R0:W-:Y:S01]  /*00e0*/  STL [R1], R2 ;  /* 0x0000000201007387 */ /* 0x0001e20000100800 */
[----:B------:R-:W1:Y:S02]  /*00f0*/  LDCU.64 UR4, c[0x4][0x180] ;  /* 0x01003000ff0477ac */ /* 0x000e640008000a00 */
[----:B------:R0:W2:Y:S01]  /*0100*/  LDC.64 R8, c[0x4][R0] ;  /* 0x0100000000087b82 */ /* 0x0000a20000000a00 */
[----:B------:R-:W3:Y:S01]  /*0110*/  LDCU.64 UR36, c[0x0][0x358] ;  /* 0x00006b00ff2477ac */ /* 0x000ee20008000a00 */
[----:B-1----:R-:W-:Y:S02]  /*0120*/  MOV R4, UR4 ;  /* 0x0000000400047c02 */ /* 0x002fe40008000f00 */
[----:B0-----:R-:W-:-:S07]  /*0130*/  MOV R5, UR5 ;  /* 0x0000000500057c02 */ /* 0x001fce0008000f00 */
[----:B------:R-:W-:-:S07]  /*0140*/  LEPC R20, `(.L_x_36) ;  /* 0x000000001014794e */ /* 0x000fce0000000000 */
[----:B--23--:R-:W-:Y:S05]  /*0150*/  CALL.ABS.NOINC R8 ;  /* 0x0000000008007343 */ /* 0x00cfea0003c00000 */
.L_x_36:
[----:B------:R-:W0:Y:S08]  /*0160*/  LDC.64 R4, c[0x0][0x390] ;  /* 0x0000e400ff047b82 */ /* 0x000e300000000a00 */
[----:B------:R-:W1:Y:S08]  /*0170*/  LDC.64 R6, c[0x0][0x380] ;  /* 0x0000e000ff067b82 */ /* 0x000e700000000a00 */
[----:B------:R-:W2:Y:S01]  /*0180*/  LDC.64 R8, c[0x0][0x398] ;  /* 0x0000e600ff087b82 */ /* 0x000ea20000000a00 */
[----:B0-----:R-:W-:-:S07]  /*0190*/  IMAD.WIDE.U32 R4, R2, 0x4, R4 ;  /* 0x0000000402047825 */ /* 0x001fce00078e0004 */
[----:B------:R-:W0:Y:S01]  /*01a0*/  LDC.64 R10, c[0x0][0x388] ;  /* 0x0000e200ff0a7b82 */ /* 0x000e220000000a00 */
[----:B------:R-:W3:Y:S01]  /*01b0*/  LDG.E R4, desc[UR36][R4.64] ;  /* 0x0000002404047981 */ /* 0x000ee2000c1e1900 */
[----:B-1----:R-:W-:-:S05]  /*01c0*/  IMAD.WIDE.U32 R6, R2, 0x4, R6 ;  /* 0x0000000402067825 */ /* 0x002fca00078e0006 */
[----:B------:R-:W3:Y:S01]  /*01d0*/  LDG.E R3, desc[UR36][R6.64] ;  /* 0x0000002406037981 */ /* 0x000ee2000c1e1900 */
[----:B--2---:R-:W-:-:S04]  /*01e0*/  IMAD.WIDE.U32 R8, R2, 0x4, R8 ;  /* 0x0000000402087825 */ /* 0x004fc800078e0008 */
[----:B---3--:R-:W-:Y:S01]  /*01f0*/  FADD R13, R4, R3 ;  /* 0x00000003040d7221 */ /* 0x008fe20000000000 */
[----:B0-----:R-:W-:-:S04]  /*0200*/  IMAD.WIDE.U32 R2, R2, 0x4, R10 ;  /* 0x0000000402027825 */ /* 0x001fc800078e000a */
[----:B------:R-:W-:Y:S04]  /*0210*/  STG.E desc[UR36][R6.64], R13 ;  /* 0x0000000d06007986 */ /* 0x000fe8000c101924 */
[----:B------:R-:W2:Y:S04]  /*0220*/  LDG.E R8, desc[UR36][R8.64] ;  /* 0x0000002408087981 */ /* 0x000ea8000c1e1900 */
[----:B------:R-:W2:Y:S02]  /*0230*/  LDG.E R11, desc[UR36][R2.64] ;  /* 0x00000024020b7981 */ /* 0x000ea4000c1e1900 */
[----:B--2---:R-:W-:-:S05]  /*0240*/  FADD R11, R8, R11 ;  /* 0x0000000b080b7221 */ /* 0x004fca0000000000 */
[----:B------:R-:W-:Y:S01]  /*0250*/  STG.E desc[UR36][R2.64], R11 ;  /* 0x0000000b02007986 */ /* 0x000fe2000c101924 */
[----:B------:R-:W-:Y:S05]  /*0260*/  EXIT ;  /* 0x000000000000794d */ /* 0x000fea0003800000 */
.L_x_37:
        /* <DEDUP_REMOVED lines=9> */
.L_x_51:


//--------------------- .text._Z22avoidBoundaries_kernalPfS_S_S_i --------------------------
	.section	.text._Z22avoidBoundaries_kernalPfS_S_S_i,"ax",@progbits
	.align	128
        .global         _Z22avoidBoundaries_kernalPfS_S_S_i
        .type           _Z22avoidBoundaries_kernalPfS_S_S_i,@function
        .size           _Z22avoidBoundaries_kernalPfS_S_S_i,(.L_x_52 - _Z22avoidBoundaries_kernalPfS_S_S_i)
        .other          _Z22avoidBoundaries_kernalPfS_S_S_i,@"STO_CUDA_ENTRY STV_DEFAULT"
_Z22avoidBoundaries_kernalPfS_S_S_i:
.text._Z22avoidBoundaries_kernalPfS_S_S_i:
        /* <DEDUP_REMOVED lines=11> */
[----:B0-----:R-:W-:-:S06]  /*00b0*/  IMAD.WIDE.U32 R4, R9, 0x4, R4 ;  /* 0x0000000409047825 */ /* 0x001fcc00078e0004 */
[----:B-1----:R-:W3:Y:S01]  /*00c0*/  LDG.E R4, desc[UR4][R4.64] ;  /* 0x0000000404047981 */ /* 0x002ee2000c1e1900 */
[----:B------:R-:W-:Y:S01]  /*00d0*/  BSSY.RECONVERGENT B0, `(.L_x_38) ;  /* 0x0000009000007945 */ /* 0x000fe20003800200 */
[----:B--2---:R-:W-:Y:S01]  /*00e0*/  IMAD.WIDE.U32 R2, R9, 0x4, R2 ;  /* 0x0000000409027825 */ /* 0x004fe200078e0002 */
[----:B---3--:R-:W-:-:S13]  /*00f0*/  FSETP.GE.AND P0, PT, R4, 2, PT ;  /* 0x400000000400780b */ /* 0x008fda0003f06000 */
[----:B------:R-:W-:Y:S05]  /*0100*/  @!P0 BRA `(.L_x_39) ;  /* 0x0000000000148947 */ /* 0x000fea0003800000 */
[----:B------:R-:W2:Y:S02]  /*0110*/  LDG.E R0, desc[UR4][R2.64] ;  /* 0x0000000402007981 */ /* 0x000ea4000c1e1900 */
[----:B--2---:R-:W-:-:S13]  /*0120*/  FSETP.GT.AND P0, PT, R0, RZ, PT ;  /* 0x000000ff0000720b */ /* 0x004fda0003f04000 */
[----:B------:R-:W-:-:S05]  /*0130*/  @P0 FADD R5, -R0, -RZ ;  /* 0x800000ff00050221 */ /* 0x000fca0000000100 */
[----:B------:R0:W-:Y:S01]  /*0140*/  @P0 STG.E desc[UR4][R2.64], R5 ;  /* 0x0000000502000986 */ /* 0x0001e2000c101904 */
[----:B------:R-:W-:Y:S05]  /*0150*/  @P0 EXIT ;  /* 0x000000000000094d */ /* 0x000fea0003800000 */
.L_x_39:
[----:B------:R-:W-:Y:S05]  /*0160*/  BSYNC.RECONVERGENT B0 ;  /* 0x0000000000007941 */ /* 0x000fea0003800200 */
.L_x_38:
[----:B------:R-:W-:Y:S01]  /*0170*/  FSETP.GTU.AND P0, PT, R4, -2, PT ;  /* 0xc00000000400780b */ /* 0x000fe20003f0c000 */
[----:B------:R-:W-:-:S12]  /*0180*/  BSSY.RECONVERGENT B0, `(.L_x_40) ;  /* 0x0000007000007945 */ /* 0x000fd80003800200 */
[----:B------:R-:W-:Y:S05]  /*0190*/  @P0 BRA `(.L_x_41) ;  /* 0x0000000000140947 */ /* 0x000fea0003800000 */
[----:B0-----:R-:W2:Y:S02]  /*01a0*/  LDG.E R5, desc[UR4][R2.64] ;  /* 0x0000000402057981 */ /* 0x001ea4000c1e1900 */
[----:B--2---:R-:W-:-:S13]  /*01b0*/  FSETP.GEU.AND P0, PT, R5, RZ, PT ;  /* 0x000000ff0500720b */ /* 0x004fda0003f0e000 */
[----:B------:R-:W-:-:S05]  /*01c0*/  @!P0 FADD R5, -R5, -RZ ;  /* 0x800000ff05058221 */ /* 0x000fca0000000100 */
[----:B------:R1:W-:Y:S01]  /*01d0*/  @!P0 STG.E desc[UR4][R2.64], R5 ;  /* 0x0000000502008986 */ /* 0x0003e2000c101904 */
[----:B------:R-:W-:Y:S05]  /*01e0*/  @!P0 EXIT ;  /* 0x000000000000894d */ /* 0x000fea0003800000 */
.L_x_41:
[----:B------:R-:W-:Y:S05]  /*01f0*/  BSYNC.RECONVERGENT B0 ;  /* 0x0000000000007941 */ /* 0x000fea0003800200 */
.L_x_40:
[----:B01----:R-:W0:Y:S08]  /*0200*/  LDC.64 R4, c[0x0][0x380] ;  /* 0x0000e000ff047b82 */ /* 0x003e300000000a00 */
[----:B------:R-:W1:Y:S01]  /*0210*/  LDC.64 R6, c[0x0][0x390] ;  /* 0x0000e400ff067b82 */ /* 0x000e620000000a00 */
[----:B0-----:R-:W-:-:S06]  /*0220*/  IMAD.WIDE.U32 R4, R9, 0x4, R4 ;  /* 0x0000000409047825 */ /* 0x001fcc00078e0004 */
[----:B------:R-:W2:Y:S01]  /*0230*/  LDG.E R4, desc[UR4][R4.64] ;  /* 0x0000000404047981 */ /* 0x000ea2000c1e1900 */
[----:B------:R-:W-:Y:S01]  /*0240*/  BSSY.RECONVERGENT B0, `(.L_x_42) ;  /* 0x000000c000007945 */ /* 0x000fe20003800200 */
[----:B-1----:R-:W-:Y:S01]  /*0250*/  IMAD.WIDE.U32 R6, R9, 0x4, R6 ;  /* 0x0000000409067825 */ /* 0x002fe200078e0006 */
[----:B--2---:R-:W-:-:S13]  /*0260*/  FSETP.GE.AND P0, PT, R4, 2, PT ;  /* 0x400000000400780b */ /* 0x004fda0003f06000 */
[----:B------:R-:W-:Y:S05]  /*0270*/  @!P0 BRA `(.L_x_43) ;  /* 0x0000000000208947 */ /* 0x000fea0003800000 */
[----:B------:R-:W2:Y:S02]  /*0280*/  LDG.E R0, desc[UR4][R6.64] ;  /* 0x0000000406007981 */ /* 0x000ea4000c1e1900 */
[----:B--2---:R-:W-:-:S13]  /*0290*/  FSETP.GT.AND P0, PT, R0, RZ, PT ;  /* 0x000000ff0000720b */ /* 0x004fda0003f04000 */
[----:B------:R-:W-:Y:S05]  /*02a0*/  @!P0 BRA `(.L_x_43) ;  /* 0x0000000000148947 */ /* 0x000fea0003800000 */
[----:B------:R-:W2:Y:S01]  /*02b0*/  LDG.E R9, desc[UR4][R2.64] ;  /* 0x0000000402097981 */ /* 0x000ea2000c1e1900 */
[----:B------:R-:W-:-:S05]  /*02c0*/  FADD R5, -R0, -RZ ;  /* 0x800000ff00057221 */ /* 0x000fca0000000100 */
[----:B------:R-:W-:Y:S04]  /*02d0*/  STG.E desc[UR4][R6.64], R5 ;  /* 0x0000000506007986 */ /* 0x000fe8000c101904 */
[----:B--2---:R-:W-:Y:S01]  /*02e0*/  STG.E desc[UR4][R2.64], R9 ;  /* 0x0000000902007986 */ /* 0x004fe2000c101904 */
[----:B------:R-:W-:Y:S05]  /*02f0*/  EXIT ;  /* 0x000000000000794d */ /* 0x000fea0003800000 */
.L_x_43:
[----:B------:R-:W-:Y:S05]  /*0300*/  BSYNC.RECONVERGENT B0 ;  /* 0x0000000000007941 */ /* 0x000fea0003800200 */
.L_x_42:
[----:B------:R-:W-:-:S13]  /*0310*/  FSETP.GTU.AND P0, PT, R4, -2, PT ;  /* 0xc00000000400780b */ /* 0x000fda0003f0c000 */
[----:B------:R-:W-:Y:S05]  /*0320*/  @P0 EXIT ;  /* 0x000000000000094d */ /* 0x000fea0003800000 */
[----:B------:R-:W2:Y:S02]  /*0330*/  LDG.E R0, desc[UR4][R6.64] ;  /* 0x0000000406007981 */ /* 0x000ea4000c1e1900 */
[----:B--2---:R-:W-:-:S13]  /*0340*/  FSETP.GEU.AND P0, PT, R0, RZ, PT ;  /* 0x000000ff0000720b */ /* 0x004fda0003f0e000 */
[----:B------:R-:W-:Y:S05]  /*0350*/  @P0 EXIT ;  /* 0x000000000000094d */ /* 0x000fea0003800000 */
[----:B------:R-:W2:Y:S01]  /*0360*/  LDG.E R9, desc[UR4][R2.64] ;  /* 0x0000000402097981 */ /* 0x000ea2000c1e1900 */
[----:B------:R-:W-:-:S05]  /*0370*/  FADD R5, -R0, -RZ ;  /* 0x800000ff00057221 */ /* 0x000fca0000000100 */
[----:B------:R-:W-:Y:S04]  /*0380*/  STG.E desc[UR4][R6.64], R5 ;  /* 0x0000000506007986 */ /* 0x000fe8000c101904 */
[----:B--2---:R-:W-:Y:S01]  /*0390*/  STG.E desc[UR4][R2.64], R9 ;  /* 0x0000000902007986 */ /* 0x004fe2000c101904 */
[----:B------:R-:W-:Y:S05]  /*03a0*/  EXIT ;  /* 0x000000000000794d */ /* 0x000fea0003800000 */
.L_x_44:
        /* <DEDUP_REMOVED lines=13> */
.L_x_52:


//--------------------- .nv.global.init           --------------------------
	.section	.nv.global.init,"aw",@progbits
.nv.global.init:
	.type		$str$4,@object
	.size		$str$4,($str - $str$4)
$str$4:
        /*0000*/ 	.byte	0x69, 0x64, 0x3a, 0x20, 0x25, 0x64, 0x20, 0x0a, 0x00
	.type		$str,@object
	.size		$str,($str$6 - $str)
$str:
        /*0009*/ 	.byte	0x64, 0x69, 0x73, 0x74, 0x61, 0x6e, 0x63, 0x65, 0x3a, 0x20, 0x25, 0x66, 0x20, 0x0a, 0x00
	.type		$str$6,@object
	.size		$str$6,($str$1 - $str$6)
$str$6:
        /*0018*/ 	.byte	0x41, 0x64, 0x64, 0x20, 0x6e, 0x65, 0x69, 0x67, 0x68, 0x62, 0x6f, 0x75, 0x72, 0x20, 0x0a, 0x00
	.type		$str$1,@object
	.size		$str$1,($str$2 - $str$1)
$str$1:
        /*0028*/ 	.byte	0x70, 0x6f, 0x73, 0x69, 0x74, 0x69, 0x6f, 0x6e, 0x20, 0x3a, 0x20, 0x25, 0x66, 0x2c, 0x20, 0x25
        /*0038*/ 	.byte	0x66, 0x20, 0x0a, 0x00
	.type		$str$2,@object
	.size		$str$2,($str$5 - $str$2)
$str$2:
        /*003c*/ 	.byte	0x63, 0x6f, 0x68, 0x65, 0x73, 0x69, 0x6f, 0x6e, 0x20, 0x31, 0x3a, 0x20, 0x25, 0x66, 0x2c, 0x20
        /*004c*/ 	.byte	0x25, 0x66, 0x20, 0x0a, 0x00
	.type		$str$5,@object
	.size		$str$5,(.L_49 - $str$5)
$str$5:
        /*0051*/ 	.byte	0x64, 0x69, 0x73, 0x74, 0x61, 0x6e, 0x63, 0x65, 0x20, 0x66, 0x72, 0x6f, 0x6d, 0x20, 0x66, 0x75
        /*0061*/ 	.byte	0x6e, 0x63, 0x74, 0x69, 0x6f, 0x6e, 0x3a, 0x20, 0x25, 0x66, 0x20, 0x0a, 0x00
.L_49:


//--------------------- .nv.shared.reserved.0     --------------------------
	.section	.nv.shared.reserved.0,"aw",@nobits
	.weak		__nv_reservedSMEM_offset_0_alias
	.size		__nv_reservedSMEM_offset_0_alias, 0, 64
	.other		__nv_reservedSMEM_offset_0_alias,@"STO_CUDA_RESERVED_SHARED STV_DEFAULT"
__nv_reservedSMEM_offset_0_alias:
	.zero		0
	.zero		64


//--------------------- .nv.global                --------------------------
	.section	.nv.global,"aw",@nobits
.nv.global:
	.type		_ZN34_INTERNAL_1e950ef0_4_k_cu_171b22766thrust24THRUST_300001_SM_1000_NS12placeholders2_8E,@object
	.size		_ZN34_INTERNAL_1e950ef0_4_k_cu_171b22766thrust24THRUST_300001_SM_1000_NS12placeholders2_8E,(_ZN34_INTERNAL_1e950ef0_4_k_cu_171b22764cuda3std3__436_GLOBAL__N__1e950ef0_4_k_cu_171b22766ignoreE - _ZN34_INTERNAL_1e950ef0_4_k_cu_171b22766thrust24THRUST_300001_SM_1000_NS12placeholders2_8E)
_ZN34_INTERNAL_1e950ef0_4_k_cu_171b22766thrust24THRUST_300001_SM_1000_NS12placeholders2_8E:
	.zero		1
	.type		_ZN34_INTERNAL_1e950ef0_4_k_cu_171b22764cuda3std3__436_GLOBAL__N__1e950ef0_4_k_cu_171b22766ignoreE,@object
	.size		_ZN34_INTERNAL_1e950ef0_4_k_cu_171b22764cuda3std3__436_GLOBAL__N__1e950ef0_4_k_cu_171b22766ignoreE,(_ZN34_INTERNAL_1e950ef0_4_k_cu_171b22764cuda3std6ranges3__45__cpo4dataE - _ZN34_INTERNAL_1e950ef0_4_k_cu_171b22764cuda3std3__436_GLOBAL__N__1e950ef0_4_k_cu_171b22766ignoreE)
_ZN34_INTERNAL_1e950ef0_4_k_cu_171b22764cuda3std3__436_GLOBAL__N__1e950ef0_4_k_cu_171b22766ignoreE:
	.zero		1
	.type		_ZN34_INTERNAL_1e950ef0_4_k_cu_171b22764cuda3std6ranges3__45__cpo4dataE,@object
	.size		_ZN34_INTERNAL_1e950ef0_4_k_cu_171b22764cuda3std6ranges3__45__cpo4dataE,(_ZN34_INTERNAL_1e950ef0_4_k_cu_171b22766thrust24THRUST_300001_SM_1000_NS6system3cpp3parE - _ZN34_INTERNAL_1e950ef0_4_k_cu_171b22764cuda3std6ranges3__45__cpo4dataE)
_ZN34_INTERNAL_1e950ef0_4_k_cu_171b22764cuda3std6ranges3__45__cpo4dataE:
	.zero		1
	.type		_ZN34_INTERNAL_1e950ef0_4_k_cu_171b22766thrust24THRUST_300001_SM_1000_NS6system3cpp3parE,@object
	.size		_ZN34_INTERNAL_1e950ef0_4_k_cu_171b22766thrust24THRUST_300001_SM_1000_NS6system3cpp3parE,(_ZN34_INTERNAL_1e950ef0_4_k_cu_171b22764cuda3std3__45__cpo5beginE - _ZN34_INTERNAL_1e950ef0_4_k_cu_171b22766thrust24THRUST_300001_SM_1000_NS6system3cpp3parE)
_ZN34_INTERNAL_1e950ef0_4_k_cu_171b22766thrust24THRUST_300001_SM_1000_NS6system3cpp3parE:
	.zero		1
	.type		_ZN34_INTERNAL_1e950ef0_4_k_cu_171b22764cuda3std3__45__cpo5beginE,@object
	.size		_ZN34_INTERNAL_1e950ef0_4_k_cu_171b22764cuda3std3__45__cpo5beginE,(_ZN34_INTERNAL_1e950ef0_4_k_cu_171b22764cuda3std6ranges3__45__cpo5beginE - _ZN34_INTERNAL_1e950ef0_4_k_cu_171b22764cuda3std3__45__cpo5beginE)
_ZN34_INTERNAL_1e950ef0_4_k_cu_171b22764cuda3std3__45__cpo5beginE:
	.zero		1
	.type		_ZN34_INTERNAL_1e950ef0_4_k_cu_171b22764cuda3std6ranges3__45__cpo5beginE,@object
	.size		_ZN34_INTERNAL_1e950ef0_4_k_cu_171b22764cuda3std6ranges3__45__cpo5beginE,(_ZN34_INTERNAL_1e950ef0_4_k_cu_171b22766thrust24THRUST_300001_SM_1000_NS6deviceE - _ZN34_INTERNAL_1e950ef0_4_k_cu_171b22764cuda3std6ranges3__45__cpo5beginE)
_ZN34_INTERNAL_1e950ef0_4_k_cu_171b22764cuda3std6ranges3__45__cpo5beginE:
	.zero		1
	.type		_ZN34_INTERNAL_1e950ef0_4_k_cu_171b22766thrust24THRUST_300001_SM_1000_NS6deviceE,@object
	.size		_ZN34_INTERNAL_1e950ef0_4_k_cu_171b22766thrust24THRUST_300001_SM_1000_NS6deviceE,(_ZN34_INTERNAL_1e950ef0_4_k_cu_171b22764cuda3std3__47nulloptE - _ZN34_INTERNAL_1e950ef0_4_k_cu_171b22766thrust24THRUST_300001_SM_1000_NS6deviceE)
_ZN34_INTERNAL_1e950ef0_4_k_cu_171b22766thrust24THRUST_300001_SM_1000_NS6deviceE:
	.zero		1
	.type		_ZN34_INTERNAL_1e950ef0_4_k_cu_171b22764cuda3std3__47nulloptE,@object
	.size		_ZN34_INTERNAL_1e950ef0_4_k_cu_171b22764cuda3std3__47nulloptE,(_ZN34_INTERNAL_1e950ef0_4_k_cu_171b22764cuda3std6ranges3__45__cpo8distanceE - _ZN34_INTERNAL_1e950ef0_4_k_cu_171b22764cuda3std3__47nulloptE)
_ZN34_INTERNAL_1e950ef0_4_k_cu_171b22764cuda3std3__47nulloptE:
	.zero		1
	.type		_ZN34_INTERNAL_1e950ef0_4_k_cu_171b22764cuda3std6ranges3__45__cpo8distanceE,@object
	.size		_ZN34_INTERNAL_1e950ef0_4_k_cu_171b22764cuda3std6ranges3__45__cpo8distanceE,(_ZN34_INTERNAL_1e950ef0_4_k_cu_171b22766thrust24THRUST_300001_SM_1000_NS12placeholders2_4E - _ZN34_INTERNAL_1e950ef0_4_k_cu_171b22764cuda3std6ranges3__45__cpo8distanceE)
_ZN34_INTERNAL_1e950ef0_4_k_cu_171b22764cuda3std6ranges3__45__cpo8distanceE:
	.zero		1
	.type		_ZN34_INTERNAL_1e950ef0_4_k_cu_171b22766thrust24THRUST_300001_SM_1000_NS12placeholders2_4E,@object
	.size		_ZN34_INTERNAL_1e950ef0_4_k_cu_171b22766thrust24THRUST_300001_SM_1000_NS12placeholders2_4E,(_ZN34_INTERNAL_1e950ef0_4_k_cu_171b22764cuda3std3__45__cpo6rbeginE - _ZN34_INTERNAL_1e950ef0_4_k_cu_171b22766thrust24THRUST_300001_SM_1000_NS12placeholders2_4E)
_ZN34_INTERNAL_1e950ef0_4_k_cu_171b22766thrust24THRUST_300001_SM_1000_NS12placeholders2_4E:
	.zero		1
	.type		_ZN34_INTERNAL_1e950ef0_4_k_cu_171b22764cuda3std3__45__cpo6rbeginE,@object
	.size		_ZN34_INTERNAL_1e950ef0_4_k_cu_171b22764cuda3std3__45__cpo6rbeginE,(_ZN34_INTERNAL_1e950ef0_4_k_cu_171b22764cuda3std6ranges3__45__cpo7advanceE - _ZN34_INTERNAL_1e950ef0_4_k_cu_171b22764cuda3std3__45__cpo6rbeginE)
_ZN34_INTERNAL_1e950ef0_4_k_cu_171b22764cuda3std3__45__cpo6rbeginE:
	.zero		1
	.type		_ZN34_INTERNAL_1e950ef0_4_k_cu_171b22764cuda3std6ranges3__45__cpo7advanceE,@object
	.size		_ZN34_INTERNAL_1e950ef0_4_k_cu_171b22764cuda3std6ranges3__45__cpo7advanceE,(_ZN34_INTERNAL_1e950ef0_4_k_cu_171b22766thrust24THRUST_300001_SM_1000_NS12placeholders3_10E - _ZN34_INTERNAL_1e950ef0_4_k_cu_171b22764cuda3std6ranges3__45__cpo7advanceE)
_ZN34_INTERNAL_1e950ef0_4_k_cu_171b22764cuda3std6ranges3__45__cpo7advanceE:
	.zero		1
	.type		_ZN34_INTERNAL_1e950ef0_4_k_cu_171b22766thrust24THRUST_300001_SM_1000_NS12placeholders3_10E,@object
	.size		_ZN34_INTERNAL_1e950ef0_4_k_cu_171b22766thrust24THRUST_300001_SM_1000_NS12placeholders3_10E,(_ZN34_INTERNAL_1e950ef0_4_k_cu_171b22764cuda3std3__48in_placeE - _ZN34_INTERNAL_1e950ef0_4_k_cu_171b22766thrust24THRUST_300001_SM_1000_NS12placeholders3_10E)
_ZN34_INTERNAL_1e950ef0_4_k_cu_171b22766thrust24THRUST_300001_SM_1000_NS12placeholders3_10E:
	.zero		1
	.type		_ZN34_INTERNAL_1e950ef0_4_k_cu_171b22764cuda3std3__48in_placeE,@object
	.size		_ZN34_INTERNAL_1e950ef0_4_k_cu_171b22764cuda3std3__48in_placeE,(_ZN34_INTERNAL_1e950ef0_4_k_cu_171b22764cuda3std6ranges3__45__cpo4sizeE - _ZN34_INTERNAL_1e950ef0_4_k_cu_171b22764cuda3std3__48in_placeE)
_ZN34_INTERNAL_1e950ef0_4_k_cu_171b22764cuda3std3__48in_placeE:
	.zero		1
	.type		_ZN34_INTERNAL_1e950ef0_4_k_cu_171b22764cuda3std6ranges3__45__cpo4sizeE,@object
	.size		_ZN34_INTERNAL_1e950ef0_4_k_cu_171b22764cuda3std6ranges3__45__cpo4sizeE,(_ZN34_INTERNAL_1e950ef0_4_k_cu_171b22766thrust24THRUST_300001_SM_1000_NS12placeholders2_2E - _ZN34_INTERNAL_1e950ef0_4_k_cu_171b22764cuda3std6ranges3__45__cpo4sizeE)
_ZN34_INTERNAL_1e950ef0_4_k_cu_171b22764cuda3std6ranges3__45__cpo4sizeE:
	.zero		1
	.type		_ZN34_INTERNAL_1e950ef0_4_k_cu_171b22766thrust24THRUST_300001_SM_1000_NS12placeholders2_2E,@object
	.size		_ZN34_INTERNAL_1e950ef0_4_k_cu_171b22766thrust24THRUST_300001_SM_1000_NS12placeholders2_2E,(_ZN34_INTERNAL_1e950ef0_4_k_cu_171b22764cuda3std3__45__cpo6cbeginE - _ZN34_INTERNAL_1e950ef0_4_k_cu_171b22766thrust24THRUST_300001_SM_1000_NS12placeholders2_2E)
_ZN34_INTERNAL_1e950ef0_4_k_cu_171b22766thrust24THRUST_300001_SM_1000_NS12placeholders2_2E:
	.zero		1
	.type		_ZN34_INTERNAL_1e950ef0_4_k_cu_171b22764cuda3std3__45__cpo6cbeginE,@object
	.size		_ZN34_INTERNAL_1e950ef0_4_k_cu_171b22764cuda3std3__45__cpo6cbeginE,(_ZN34_INTERNAL_1e950ef0_4_k_cu_171b22764cuda3std6ranges3__45__cpo6cbeginE - _ZN34_INTERNAL_1e950ef0_4_k_cu_171b22764cuda3std3__45__cpo6cbeginE)
_ZN34_INTERNAL_1e950ef0_4_k_cu_171b22764cuda3std3__45__cpo6cbeginE:
	.zero		1
	.type		_ZN34_INTERNAL_1e950ef0_4_k_cu_171b22764cuda3std6ranges3__45__cpo6cbeginE,@object
	.size		_ZN34_INTERNAL_1e950ef0_4_k_cu_171b22764cuda3std6ranges3__45__cpo6cbeginE,(_ZN34_INTERNAL_1e950ef0_4_k_cu_171b22766thrust24THRUST_300001_SM_1000_NS12placeholders2_6E - _ZN34_INTERNAL_1e950ef0_4_k_cu_171b22764cuda3std6ranges3__45__cpo6cbeginE)
_ZN34_INTERNAL_1e950ef0_4_k_cu_171b22764cuda3std6ranges3__45__cpo6cbeginE:
	.zero		1
	.type		_ZN34_INTERNAL_1e950ef0_4_k_cu_171b22766thrust24THRUST_300001_SM_1000_NS12placeholders2_6E,@object
	.size		_ZN34_INTERNAL_1e950ef0_4_k_cu_171b22766thrust24THRUST_300001_SM_1000_NS12placeholders2_6E,(_ZN34_INTERNAL_1e950ef0_4_k_cu_171b22764cuda3std3__45__cpo7crbeginE - _ZN34_INTERNAL_1e950ef0_4_k_cu_171b22766thrust24THRUST_300001_SM_1000_NS12placeholders2_6E)
_ZN34_INTERNAL_1e950ef0_4_k_cu_171b22766thrust24THRUST_300001_SM_1000_NS12placeholders2_6E:
	.zero		1
	.type		_ZN34_INTERNAL_1e950ef0_4_k_cu_171b22764cuda3std3__45__cpo7crbeginE,@object
	.size		_ZN34_INTERNAL_1e950ef0_4_k_cu_171b22764cuda3std3__45__cpo7crbeginE,(_ZN34_INTERNAL_1e950ef0_4_k_cu_171b22764cuda3std6ranges3__45__cpo4nextE - _ZN34_INTERNAL_1e950ef0_4_k_cu_171b22764cuda3std3__45__cpo7crbeginE)
_ZN34_INTERNAL_1e950ef0_4_k_cu_171b22764cuda3std3__45__cpo7crbeginE:
	.zero		1
	.type		_ZN34_INTERNAL_1e950ef0_4_k_cu_171b22764cuda3std6ranges3__45__cpo4nextE,@object
	.size		_ZN34_INTERNAL_1e950ef0_4_k_cu_171b22764cuda3std6ranges3__45__cpo4nextE,(_ZN34_INTERNAL_1e950ef0_4_k_cu_171b22764cuda3std6ranges3__45__cpo4swapE - _ZN34_INTERNAL_1e950ef0_4_k_cu_171b22764cuda3std6ranges3__45__cpo4nextE)
_ZN34_INTERNAL_1e950ef0_4_k_cu_171b22764cuda3std6ranges3__45__cpo4nextE:
	.zero		1
	.type		_ZN34_INTERNAL_1e950ef0_4_k_cu_171b22764cuda3std6ranges3__45__cpo4swapE,@object
	.size		_ZN34_INTERNAL_1e950ef0_4_k_cu_171b22764cuda3std6ranges3__45__cpo4swapE,(_ZN34_INTERNAL_1e950ef0_4_k_cu_171b22766thrust24THRUST_300001_SM_1000_NS8cuda_cub10par_nosyncE - _ZN34_INTERNAL_1e950ef0_4_k_cu_171b22764cuda3std6ranges3__45__cpo4swapE)
_ZN34_INTERNAL_1e950ef0_4_k_cu_171b22764cuda3std6ranges3__45__cpo4swapE:
	.zero		1
	.type		_ZN34_INTERNAL_1e950ef0_4_k_cu_171b22766thrust24THRUST_300001_SM_1000_NS8cuda_cub10par_nosyncE,@object
	.size		_ZN34_INTERNAL_1e950ef0_4_k_cu_171b22766thrust24THRUST_300001_SM_1000_NS8cuda_cub10par_nosyncE,(_ZN34_INTERNAL_1e950ef0_4_k_cu_171b22766thrust24THRUST_300001_SM_1000_NS3seqE - _ZN34_INTERNAL_1e950ef0_4_k_cu_171b22766thrust24THRUST_300001_SM_1000_NS8cuda_cub10par_nosyncE)
_ZN34_INTERNAL_1e950ef0_4_k_cu_171b22766thrust24THRUST_300001_SM_1000_NS8cuda_cub10par_nosyncE:
	.zero		1
	.type		_ZN34_INTERNAL_1e950ef0_4_k_cu_171b22766thrust24THRUST_300001_SM_1000_NS3seqE,@object
	.size		_ZN34_INTERNAL_1e950ef0_4_k_cu_171b22766thrust24THRUST_300001_SM_1000_NS3seqE,(_ZN34_INTERNAL_1e950ef0_4_k_cu_171b22764cuda3std3__420unreachable_sentinelE - _ZN34_INTERNAL_1e950ef0_4_k_cu_171b22766thrust24THRUST_300001_SM_1000_NS3seqE)
_ZN34_INTERNAL_1e950ef0_4_k_cu_171b22766thrust24THRUST_300001_SM_1000_NS3seqE:
	.zero		1
	.type		_ZN34_INTERNAL_1e950ef0_4_k_cu_171b22764cuda3std3__420unreachable_sentinelE,@object
	.size		_ZN34_INTERNAL_1e950ef0_4_k_cu_171b22764cuda3std3__420unreachable_sentinelE,(_ZN34_INTERNAL_1e950ef0_4_k_cu_171b22764cuda3std6ranges3__45__cpo5ssizeE - _ZN34_INTERNAL_1e950ef0_4_k_cu_171b22764cuda3std3__420unreachable_sentinelE)
_ZN34_INTERNAL_1e950ef0_4_k_cu_171b22764cuda3std3__420unreachable_sentinelE:
	.zero		1
	.type		_ZN34_INTERNAL_1e950ef0_4_k_cu_171b22764cuda3std6ranges3__45__cpo5ssizeE,@object
	.size		_ZN34_INTERNAL_1e950ef0_4_k_cu_171b22764cuda3std6ranges3__45__cpo5ssizeE,(_ZN34_INTERNAL_1e950ef0_4_k_cu_171b22766thrust24THRUST_300001_SM_1000_NS12placeholders2_3E - _ZN34_INTERNAL_1e950ef0_4_k_cu_171b22764cuda3std6ranges3__45__cpo5ssizeE)
_ZN34_INTERNAL_1e950ef0_4_k_cu_171b22764cuda3std6ranges3__45__cpo5ssizeE:
	.zero		1
	.type		_ZN34_INTERNAL_1e950ef0_4_k_cu_171b22766thrust24THRUST_300001_SM_1000_NS12placeholders2_3E,@object
	.size		_ZN34_INTERNAL_1e950ef0_4_k_cu_171b22766thrust24THRUST_300001_SM_1000_NS12placeholders2_3E,(_ZN34_INTERNAL_1e950ef0_4_k_cu_171b22764cuda3std3__45__cpo4cendE - _ZN34_INTERNAL_1e950ef0_4_k_cu_171b22766thrust24THRUST_300001_SM_1000_NS12placeholders2_3E)
_ZN34_INTERNAL_1e950ef0_4_k_cu_171b22766thrust24THRUST_300001_SM_1000_NS12placeholders2_3E:
	.zero		1
	.type		_ZN34_INTERNAL_1e950ef0_4_k_cu_171b22764cuda3std3__45__cpo4cendE,@object
	.size		_ZN34_INTERNAL_1e950ef0_4_k_cu_171b22764cuda3std3__45__cpo4cendE,(_ZN34_INTERNAL_1e950ef0_4_k_cu_171b22764cuda3std6ranges3__45__cpo4cendE - _ZN34_INTERNAL_1e950ef0_4_k_cu_171b22764cuda3std3__45__cpo4cendE)
_ZN34_INTERNAL_1e950ef0_4_k_cu_171b22764cuda3std3__45__cpo4cendE:
	.zero		1
	.type		_ZN34_INTERNAL_1e950ef0_4_k_cu_171b22764cuda3std6ranges3__45__cpo4cendE,@object
	.size		_ZN34_INTERNAL_1e950ef0_4_k_cu_171b22764cuda3std6ranges3__45__cpo4cendE,(_ZN34_INTERNAL_1e950ef0_4_k_cu_171b22766thrust24THRUST_300001_SM_1000_NS12placeholders2_7E - _ZN34_INTERNAL_1e950ef0_4_k_cu_171b22764cuda3std6ranges3__45__cpo4cendE)
_ZN34_INTERNAL_1e950ef0_4_k_cu_171b22764cuda3std6ranges3__45__cpo4cendE:
	.zero		1
	.type		_ZN34_INTERNAL_1e950ef0_4_k_cu_171b22766thrust24THRUST_300001_SM_1000_NS12placeholders2_7E,@object
	.size		_ZN34_INTERNAL_1e950ef0_4_k_cu_171b22766thrust24THRUST_300001_SM_1000_NS12placeholders2_7E,(_ZN34_INTERNAL_1e950ef0_4_k_cu_171b22764cuda3std3__45__cpo5crendE - _ZN34_INTERNAL_1e950ef0_4_k_cu_171b22766thrust24THRUST_300001_SM_1000_NS12placeholders2_7E)
_ZN34_INTERNAL_1e950ef0_4_k_cu_171b22766thrust24THRUST_300001_SM_1000_NS12placeholders2_7E:
	.zero		1
	.type		_ZN34_INTERNAL_1e950ef0_4_k_cu_171b22764cuda3std3__45__cpo5crendE,@object
	.size		_ZN34_INTERNAL_1e950ef0_4_k_cu_171b22764cuda3std3__45__cpo5crendE,(_ZN34_INTERNAL_1e950ef0_4_k_cu_171b22764cuda3std6ranges3__45__cpo4prevE - _ZN34_INTERNAL_1e950ef0_4_k_cu_171b22764cuda3std3__45__cpo5crendE)
_ZN34_INTERNAL_1e950ef0_4_k_cu_171b22764cuda3std3__45__cpo5crendE:
	.zero		1
	.type		_ZN34_INTERNAL_1e950ef0_4_k_cu_171b22764cuda3std6ranges3__45__cpo4prevE,@object
	.size		_ZN34_INTERNAL_1e950ef0_4_k_cu_171b22764cuda3std6ranges3__45__cpo4prevE,(_ZN34_INTERNAL_1e950ef0_4_k_cu_171b22764cuda3std6ranges3__45__cpo9iter_moveE - _ZN34_INTERNAL_1e950ef0_4_k_cu_171b22764cuda3std6ranges3__45__cpo4prevE)
_ZN34_INTERNAL_1e950ef0_4_k_cu_171b22764cuda3std6ranges3__45__cpo4prevE:
	.zero		1
	.type		_ZN34_INTERNAL_1e950ef0_4_k_cu_171b22764cuda3std6ranges3__45__cpo9iter_moveE,@object
	.size		_ZN34_INTERNAL_1e950ef0_4_k_cu_171b22764cuda3std6ranges3__45__cpo9iter_moveE,(_ZN34_INTERNAL_1e950ef0_4_k_cu_171b22766thrust24THRUST_300001_SM_1000_NS6system6detail10sequential3seqE - _ZN34_INTERNAL_1e950ef0_4_k_cu_171b22764cuda3std6ranges3__45__cpo9iter_moveE)
_ZN34_INTERNAL_1e950ef0_4_k_cu_171b22764cuda3std6ranges3__45__cpo9iter_moveE:
	.zero		1
	.type		_ZN34_INTERNAL_1e950ef0_4_k_cu_171b22766thrust24THRUST_300001_SM_1000_NS6system6detail10sequential3seqE,@object
	.size		_ZN34_INTERNAL_1e950ef0_4_k_cu_171b22766thrust24THRUST_300001_SM_1000_NS6system6detail10sequential3seqE,(_ZN34_INTERNAL_1e950ef0_4_k_cu_171b22766thrust24THRUST_300001_SM_1000_NS12placeholders2_9E - _ZN34_INTERNAL_1e950ef0_4_k_cu_171b22766thrust24THRUST_300001_SM_1000_NS6system6detail10sequential3seqE)
_ZN34_INTERNAL_1e950ef0_4_k_cu_171b22766thrust24THRUST_300001_SM_1000_NS6system6detail10sequential3seqE:
	.zero		1
	.type		_ZN34_INTERNAL_1e950ef0_4_k_cu_171b22766thrust24THRUST_300001_SM_1000_NS12placeholders2_9E,@object
	.size		_ZN34_INTERNAL_1e950ef0_4_k_cu_171b22766thrust24THRUST_300001_SM_1000_NS12placeholders2_9E,(_ZN34_INTERNAL_1e950ef0_4_k_cu_171b22764cuda3std3__419piecewise_constructE - _ZN34_INTERNAL_1e950ef0_4_k_cu_171b22766thrust24THRUST_300001_SM_1000_NS12placeholders2_9E)
_ZN34_INTERNAL_1e950ef0_4_k_cu_171b22766thrust24THRUST_300001_SM_1000_NS12placeholders2_9E:
	.zero		1
	.type		_ZN34_INTERNAL_1e950ef0_4_k_cu_171b22764cuda3std3__419piecewise_constructE,@object
	.size		_ZN34_INTERNAL_1e950ef0_4_k_cu_171b22764cuda3std3__419piecewise_constructE,(_ZN34_INTERNAL_1e950ef0_4_k_cu_171b22764cuda3std6ranges3__45__cpo5cdataE - _ZN34_INTERNAL_1e950ef0_4_k_cu_171b22764cuda3std3__419piecewise_constructE)
_ZN34_INTERNAL_1e950ef0_4_k_cu_171b22764cuda3std3__419piecewise_constructE:
	.zero		1
	.type		_ZN34_INTERNAL_1e950ef0_4_k_cu_171b22764cuda3std6ranges3__45__cpo5cdataE,@object
	.size		_ZN34_INTERNAL_1e950ef0_4_k_cu_171b22764cuda3std6ranges3__45__cpo5cdataE,(_ZN34_INTERNAL_1e950ef0_4_k_cu_171b22766thrust24THRUST_300001_SM_1000_NS12placeholders2_1E - _ZN34_INTERNAL_1e950ef0_4_k_cu_171b22764cuda3std6ranges3__45__cpo5cdataE)
_ZN34_INTERNAL_1e950ef0_4_k_cu_171b22764cuda3std6ranges3__45__cpo5cdataE:
	.zero		1
	.type		_ZN34_INTERNAL_1e950ef0_4_k_cu_171b22766thrust24THRUST_300001_SM_1000_NS12placeholders2_1E,@object
	.size		_ZN34_INTERNAL_1e950ef0_4_k_cu_171b22766thrust24THRUST_300001_SM_1000_NS12placeholders2_1E,(_ZN34_INTERNAL_1e950ef0_4_k_cu_171b22764cuda3std3__45__cpo3endE - _ZN34_INTERNAL_1e950ef0_4_k_cu_171b22766thrust24THRUST_300001_SM_1000_NS12placeholders2_1E)
_ZN34_INTERNAL_1e950ef0_4_k_cu_171b22766thrust24THRUST_300001_SM_1000_NS12placeholders2_1E:
	.zero		1
	.type		_ZN34_INTERNAL_1e950ef0_4_k_cu_171b22764cuda3std3__45__cpo3endE,@object
	.size		_ZN34_INTERNAL_1e950ef0_4_k_cu_171b22764cuda3std3__45__cpo3endE,(_ZN34_INTERNAL_1e950ef0_4_k_cu_171b22764cuda3std6ranges3__45__cpo3endE - _ZN34_INTERNAL_1e950ef0_4_k_cu_171b22764cuda3std3__45__cpo3endE)
_ZN34_INTERNAL_1e950ef0_4_k_cu_171b22764cuda3std3__45__cpo3endE:
	.zero		1
	.type		_ZN34_INTERNAL_1e950ef0_4_k_cu_171b22764cuda3std6ranges3__45__cpo3endE,@object
	.size		_ZN34_INTERNAL_1e950ef0_4_k_cu_171b22764cuda3std6ranges3__45__cpo3endE,(_ZN34_INTERNAL_1e950ef0_4_k_cu_171b22766thrust24THRUST_300001_SM_1000_NS12placeholders2_5E - _ZN34_INTERNAL_1e950ef0_4_k_cu_171b22764cuda3std6ranges3__45__cpo3endE)
_ZN34_INTERNAL_1e950ef0_4_k_cu_171b22764cuda3std6ranges3__45__cpo3endE:
	.zero		1
	.type		_ZN34_INTERNAL_1e950ef0_4_k_cu_171b22766thrust24THRUST_300001_SM_1000_NS12placeholders2_5E,@object
	.size		_ZN34_INTERNAL_1e950ef0_4_k_cu_171b22766thrust24THRUST_300001_SM_1000_NS12placeholders2_5E,(_ZN34_INTERNAL_1e950ef0_4_k_cu_171b22764cuda3std3__45__cpo4rendE - _ZN34_INTERNAL_1e950ef0_4_k_cu_171b22766thrust24THRUST_300001_SM_1000_NS12placeholders2_5E)
_ZN34_INTERNAL_1e950ef0_4_k_cu_171b22766thrust24THRUST_300001_SM_1000_NS12placeholders2_5E:
	.zero		1
	.type		_ZN34_INTERNAL_1e950ef0_4_k_cu_171b22764cuda3std3__45__cpo4rendE,@object
	.size		_ZN34_INTERNAL_1e950ef0_4_k_cu_171b22764cuda3std3__45__cpo4rendE,(_ZN34_INTERNAL_1e950ef0_4_k_cu_171b22764cuda3std6ranges3__45__cpo9iter_swapE - _ZN34_INTERNAL_1e950ef0_4_k_cu_171b22764cuda3std3__45__cpo4rendE)
_ZN34_INTERNAL_1e950ef0_4_k_cu_171b22764cuda3std3__45__cpo4rendE:
	.zero		1
	.type		_ZN34_INTERNAL_1e950ef0_4_k_cu_171b22764cuda3std6ranges3__45__cpo9iter_swapE,@object
	.size		_ZN34_INTERNAL_1e950ef0_4_k_cu_171b22764cuda3std6ranges3__45__cpo9iter_swapE,(_ZN34_INTERNAL_1e950ef0_4_k_cu_171b22764cuda3std3__48unexpectE - _ZN34_INTERNAL_1e950ef0_4_k_cu_171b22764cuda3std6ranges3__45__cpo9iter_swapE)
_ZN34_INTERNAL_1e950ef0_4_k_cu_171b22764cuda3std6ranges3__45__cpo9iter_swapE:
	.zero		1
	.type		_ZN34_INTERNAL_1e950ef0_4_k_cu_171b22764cuda3std3__48unexpectE,@object
	.size		_ZN34_INTERNAL_1e950ef0_4_k_cu_171b22764cuda3std3__48unexpectE,(_ZN34_INTERNAL_1e950ef0_4_k_cu_171b22766thrust24THRUST_300001_SM_1000_NS8cuda_cub3parE - _ZN34_INTERNAL_1e950ef0_4_k_cu_171b22764cuda3std3__48unexpectE)
_ZN34_INTERNAL_1e950ef0_4_k_cu_171b22764cuda3std3__48unexpectE:
	.zero		1
	.type		_ZN34_INTERNAL_1e950ef0_4_k_cu_171b22766thrust24THRUST_300001_SM_1000_NS8cuda_cub3parE,@object
	.size		_ZN34_INTERNAL_1e950ef0_4_k_cu_171b22766thrust24THRUST_300001_SM_1000_NS8cuda_cub3parE,(.L_29 - _ZN34_INTERNAL_1e950ef0_4_k_cu_171b22766thrust24THRUST_300001_SM_1000_NS8cuda_cub3parE)
_ZN34_INTERNAL_1e950ef0_4_k_cu_171b22766thrust24THRUST_300001_SM_1000_NS8cuda_cub3parE:
	.zero		1
.L_29:


//--------------------- .nv.shared._Z12flock_kernalPfS_S_S_ii --------------------------
	.section	.nv.shared._Z12flock_kernalPfS_S_S_ii,"aw",@nobits
	.sectionflags	@""
	.align	4
.nv.shared._Z12flock_kernalPfS_S_S_ii:
	.zero		1028


//--------------------- .nv.constant0._ZN3cub18CUB_300001_SM_10006detail11EmptyKernelIvEEvv --------------------------
	.section	.nv.constant0._ZN3cub18CUB_300001_SM_10006detail11EmptyKernelIvEEvv,"a",@progbits
	.sectionflags	@""
	.align	4
.nv.constant0._ZN3cub18CUB_300001_SM_10006detail11EmptyKernelIvEEvv:
	.zero		896


//--------------------- .nv.constant0._Z12flock_kernalPfS_S_S_ii --------------------------
	.section	.nv.constant0._Z12flock_kernalPfS_S_S_ii,"a",@progbits
	.sectionflags	@""
	.align	4
.nv.constant0._Z12flock_kernalPfS_S_S_ii:
	.zero		936


//--------------------- .nv.constant0._Z15limitVel_kernalfPfS_S_S_i --------------------------
	.section	.nv.constant0._Z15limitVel_kernalfPfS_S_S_i,"a",@progbits
	.sectionflags	@""
	.align	4
.nv.constant0._Z15limitVel_kernalfPfS_S_S_i:
	.zero		940


//--------------------- .nv.constant0._Z16updatePos_kernalPfS_S_S_i --------------------------
	.section	.nv.constant0._Z16updatePos_kernalPfS_S_S_i,"a",@progbits
	.sectionflags	@""
	.align	4
.nv.constant0._Z16updatePos_kernalPfS_S_S_i:
	.zero		932


//--------------------- .nv.constant0._Z22avoidBoundaries_kernalPfS_S_S_i --------------------------
	.section	.nv.constant0._Z22avoidBoundaries_kernalPfS_S_S_i,"a",@progbits
	.sectionflags	@""
	.align	4
.nv.constant0._Z22avoidBoundaries_kernalPfS_S_S_i:
	.zero		932


//--------------------- SYMBOLS --------------------------

	.type		.nv.reservedSmem.offset0,@object
	.size		.nv.reservedSmem.offset0,0x4
	.type		.nv.reservedSmem.cap,@object
	.size		.nv.reservedSmem.cap,0x4
	.type		vprintf,@function
